	.target	sm_90a

	.elftype	@"ET_EXEC"


//--------------------- .note.nv.tkinfo           --------------------------
	.section	.note.nv.tkinfo,"",@"SHT_NOTE"
	.sectionflags	@"SHF_NOTE_NV_TKINFO"
	.tkinfo
        /*0018*/ 	.word	0x00000002
        /*0030*/ 	.string	""
        /*0030*/ 	.string	"ptxas"
        /*0030*/ 	.string	"Cuda compilation tools, release 13.0, V13.0.88"
        /*0030*/ 	.string	"Build cuda_13.0.r13.0/compiler.36424714_0"
        /*0030*/ 	.string	"-arch sm_90a -m 64 "



//--------------------- .note.nv.cuinfo           --------------------------
	.section	.note.nv.cuinfo,"",@"SHT_NOTE"
	.sectionflags	@"SHF_NOTE_NV_CUINFO"
        /*0018*/ 	.short	0x0002
        /*001a*/ 	.short	0x005a
        /*001c*/ 	.short	0x0082
	.zero		2


//--------------------- .nv.info                  --------------------------
	.section	.nv.info,"",@"SHT_CUDA_INFO"
	.align	4


	//----- nvinfo : EIATTR_REGCOUNT
	.align		4
        /*0000*/ 	.byte	0x04, 0x2f
        /*0002*/ 	.short	(.L_16 - .L_15)
	.align		4
.L_15:
        /*0004*/ 	.word	index@(_ZN7cutlass13device_kernelINS_4gemm6kernel13GemmUniversalIN4cute5tupleIJiiiiEEENS1_10collective13CollectiveMmaINS1_39MainloopSm90TmaGmmaRmemAWarpSpecializedILi3ENS5_IJNS4_1CILi1EEESB_SB_EEENS1_32KernelTmaWarpSpecializedPingpongEEENS5_IJNSA_ILi64EEESF_NSA_ILi128EEEEEENS_10tfloat32_tENS5_IJlSB_lEEESI_NS5_IJSB_llEEENS4_8TiledMMAINS4_8MMA_AtomIJNS4_4SM904GMMA29MMA_64x64x8_F32TF32TF32_RS_TNILNSO_7ScaleInE1ELSQ_1EEEEEENS4_6LayoutISC_NS5_IJNSA_ILi0EEESU_SU_EEEEENS5_IJNS4_10UnderscoreESX_SX_EEEEENS4_13SM90_TMA_LOADENS4_14ComposedLayoutINS4_7SwizzleILi3ELi4ELi3EEENS4_18smem_ptr_flag_bitsILi32EEENST_INS5_IJNSA_ILi8EEENSA_ILi32EEEEEENS5_IJS17_SB_EEEEEEEvNS4_8identityES10_NS11_INS12_ILi1ELi4ELi3EEES15_NST_INS5_IJS16_S16_EEENS5_IJSB_S16_EEEEEEENS4_9Copy_AtomIJNS4_39AutoVectorizingCopyWithAssumedAlignmentILi128EEESI_EEES1C_EENS_8epilogue10collective6detail29Sm90TmaWarpSpecializedAdapterINS1O_15DefaultEpilogueISI_SJ_SJ_NS1N_6thread17LinearCombinationISI_Li1EffLNS1S_9ScaleType4KindE0ELNS_15FloatRoundStyleE2ESI_EENS1_15EpilogueDefaultEEEEEvvEEEEvNT_6ParamsE)
        /*0008*/ 	.word	0x000000a8


	//----- nvinfo : EIATTR_FRAME_SIZE
	.align		4
.L_16:
        /*000c*/ 	.byte	0x04, 0x11
        /*000e*/ 	.short	(.L_18 - .L_17)
	.align		4
.L_17:
        /*0010*/ 	.word	index@(_ZN7cutlass13device_kernelINS_4gemm6kernel13GemmUniversalIN4cute5tupleIJiiiiEEENS1_10collective13CollectiveMmaINS1_39MainloopSm90TmaGmmaRmemAWarpSpecializedILi3ENS5_IJNS4_1CILi1EEESB_SB_EEENS1_32KernelTmaWarpSpecializedPingpongEEENS5_IJNSA_ILi64EEESF_NSA_ILi128EEEEEENS_10tfloat32_tENS5_IJlSB_lEEESI_NS5_IJSB_llEEENS4_8TiledMMAINS4_8MMA_AtomIJNS4_4SM904GMMA29MMA_64x64x8_F32TF32TF32_RS_TNILNSO_7ScaleInE1ELSQ_1EEEEEENS4_6LayoutISC_NS5_IJNSA_ILi0EEESU_SU_EEEEENS5_IJNS4_10UnderscoreESX_SX_EEEEENS4_13SM90_TMA_LOADENS4_14ComposedLayoutINS4_7SwizzleILi3ELi4ELi3EEENS4_18smem_ptr_flag_bitsILi32EEENST_INS5_IJNSA_ILi8EEENSA_ILi32EEEEEENS5_IJS17_SB_EEEEEEEvNS4_8identityES10_NS11_INS12_ILi1ELi4ELi3EEES15_NST_INS5_IJS16_S16_EEENS5_IJSB_S16_EEEEEEENS4_9Copy_AtomIJNS4_39AutoVectorizingCopyWithAssumedAlignmentILi128EEESI_EEES1C_EENS_8epilogue10collective6detail29Sm90TmaWarpSpecializedAdapterINS1O_15DefaultEpilogueISI_SJ_SJ_NS1N_6thread17LinearCombinationISI_Li1EffLNS1S_9ScaleType4KindE0ELNS_15FloatRoundStyleE2ESI_EENS1_15EpilogueDefaultEEEEEvvEEEEvNT_6ParamsE)
        /*0014*/ 	.word	0x00000000


	//----- nvinfo : EIATTR_MIN_STACK_SIZE
	.align		4
.L_18:
        /*0018*/ 	.byte	0x04, 0x12
        /*001a*/ 	.short	(.L_20 - .L_19)
	.align		4
.L_19:
        /*001c*/ 	.word	index@(_ZN7cutlass13device_kernelINS_4gemm6kernel13GemmUniversalIN4cute5tupleIJiiiiEEENS1_10collective13CollectiveMmaINS1_39MainloopSm90TmaGmmaRmemAWarpSpecializedILi3ENS5_IJNS4_1CILi1EEESB_SB_EEENS1_32KernelTmaWarpSpecializedPingpongEEENS5_IJNSA_ILi64EEESF_NSA_ILi128EEEEEENS_10tfloat32_tENS5_IJlSB_lEEESI_NS5_IJSB_llEEENS4_8TiledMMAINS4_8MMA_AtomIJNS4_4SM904GMMA29MMA_64x64x8_F32TF32TF32_RS_TNILNSO_7ScaleInE1ELSQ_1EEEEEENS4_6LayoutISC_NS5_IJNSA_ILi0EEESU_SU_EEEEENS5_IJNS4_10UnderscoreESX_SX_EEEEENS4_13SM90_TMA_LOADENS4_14ComposedLayoutINS4_7SwizzleILi3ELi4ELi3EEENS4_18smem_ptr_flag_bitsILi32EEENST_INS5_IJNSA_ILi8EEENSA_ILi32EEEEEENS5_IJS17_SB_EEEEEEEvNS4_8identityES10_NS11_INS12_ILi1ELi4ELi3EEES15_NST_INS5_IJS16_S16_EEENS5_IJSB_S16_EEEEEEENS4_9Copy_AtomIJNS4_39AutoVectorizingCopyWithAssumedAlignmentILi128EEESI_EEES1C_EENS_8epilogue10collective6detail29Sm90TmaWarpSpecializedAdapterINS1O_15DefaultEpilogueISI_SJ_SJ_NS1N_6thread17LinearCombinationISI_Li1EffLNS1S_9ScaleType4KindE0ELNS_15FloatRoundStyleE2ESI_EENS1_15EpilogueDefaultEEEEEvvEEEEvNT_6ParamsE)
        /*0020*/ 	.word	0x00000000
.L_20:


//--------------------- .nv.compat                --------------------------
	.section	.nv.compat,"",@"SHT_CUDA_COMPAT_INFO"
	.align	4
        /*0000*/ 	.byte	0x02, 0x09, 0x01, 0x00, 0x02, 0x02, 0x04, 0x00, 0x02, 0x05, 0x05, 0x00, 0x03, 0x07, 0x01, 0x01
        /*0010*/ 	.byte	0x02, 0x03, 0x01, 0x00, 0x02, 0x06, 0x01, 0x00, 0x04, 0x0b, 0x08, 0x00, 0x00, 0x00, 0x00, 0x00
        /*0020*/ 	.byte	0x00, 0x00, 0x00, 0x00


//--------------------- .nv.info._ZN7cutlass13device_kernelINS_4gemm6kernel13GemmUniversalIN4cute5tupleIJiiiiEEENS1_10collective13CollectiveMmaINS1_39MainloopSm90TmaGmmaRmemAWarpSpecializedILi3ENS5_IJNS4_1CILi1EEESB_SB_EEENS1_32KernelTmaWarpSpecializedPingpongEEENS5_IJNSA_ILi64EEESF_NSA_ILi128EEEEEENS_10tfloat32_tENS5_IJlSB_lEEESI_NS5_IJSB_llEEENS4_8TiledMMAINS4_8MMA_AtomIJNS4_4SM904GMMA29MMA_64x64x8_F32TF32TF32_RS_TNILNSO_7ScaleInE1ELSQ_1EEEEEENS4_6LayoutISC_NS5_IJNSA_ILi0EEESU_SU_EEEEENS5_IJNS4_10UnderscoreESX_SX_EEEEENS4_13SM90_TMA_LOADENS4_14ComposedLayoutINS4_7SwizzleILi3ELi4ELi3EEENS4_18smem_ptr_flag_bitsILi32EEENST_INS5_IJNSA_ILi8EEENSA_ILi32EEEEEENS5_IJS17_SB_EEEEEEEvNS4_8identityES10_NS11_INS12_ILi1ELi4ELi3EEES15_NST_INS5_IJS16_S16_EEENS5_IJSB_S16_EEEEEEENS4_9Copy_AtomIJNS4_39AutoVectorizingCopyWithAssumedAlignmentILi128EEESI_EEES1C_EENS_8epilogue10collective6detail29Sm90TmaWarpSpecializedAdapterINS1O_15DefaultEpilogueISI_SJ_SJ_NS1N_6thread17LinearCombinationISI_Li1EffLNS1S_9ScaleType4KindE0ELNS_15FloatRoundStyleE2ESI_EENS1_15EpilogueDefaultEEEEEvvEEEEvNT_6ParamsE --------------------------
	.section	.nv.info._ZN7cutlass13device_kernelINS_4gemm6kernel13GemmUniversalIN4cute5tupleIJiiiiEEENS1_10collective13CollectiveMmaINS1_39MainloopSm90TmaGmmaRmemAWarpSpecializedILi3ENS5_IJNS4_1CILi1EEESB_SB_EEENS1_32KernelTmaWarpSpecializedPingpongEEENS5_IJNSA_ILi64EEESF_NSA_ILi128EEEEEENS_10tfloat32_tENS5_IJlSB_lEEESI_NS5_IJSB_llEEENS4_8TiledMMAINS4_8MMA_AtomIJNS4_4SM904GMMA29MMA_64x64x8_F32TF32TF32_RS_TNILNSO_7ScaleInE1ELSQ_1EEEEEENS4_6LayoutISC_NS5_IJNSA_ILi0EEESU_SU_EEEEENS5_IJNS4_10UnderscoreESX_SX_EEEEENS4_13SM90_TMA_LOADENS4_14ComposedLayoutINS4_7SwizzleILi3ELi4ELi3EEENS4_18smem_ptr_flag_bitsILi32EEENST_INS5_IJNSA_ILi8EEENSA_ILi32EEEEEENS5_IJS17_SB_EEEEEEEvNS4_8identityES10_NS11_INS12_ILi1ELi4ELi3EEES15_NST_INS5_IJS16_S16_EEENS5_IJSB_S16_EEEEEEENS4_9Copy_AtomIJNS4_39AutoVectorizingCopyWithAssumedAlignmentILi128EEESI_EEES1C_EENS_8epilogue10collective6detail29Sm90TmaWarpSpecializedAdapterINS1O_15DefaultEpilogueISI_SJ_SJ_NS1N_6thread17LinearCombinationISI_Li1EffLNS1S_9ScaleType4KindE0ELNS_15FloatRoundStyleE2ESI_EENS1_15EpilogueDefaultEEEEEvvEEEEvNT_6ParamsE,"",@"SHT_CUDA_INFO"
	.sectionflags	@""
	.align	4


	//----- nvinfo : EIATTR_CUDA_API_VERSION
	.align		4
        /*0000*/ 	.byte	0x04, 0x37
        /*0002*/ 	.short	(.L_22 - .L_21)
.L_21:
        /*0004*/ 	.word	0x00000082


	//----- nvinfo : EIATTR_KPARAM_INFO
	.align		4
.L_22:
        /*0008*/ 	.byte	0x04, 0x17
        /*000a*/ 	.short	(.L_24 - .L_23)
.L_23:
        /*000c*/ 	.word	0x00000000
        /*0010*/ 	.short	0x0000
        /*0012*/ 	.short	0x0070
        /*0014*/ 	.byte	0x00, 0xf0, 0x01, 0x10


	//----- nvinfo : EIATTR_SPARSE_MMA_MASK
	.align		4
.L_24:
        /*0018*/ 	.byte	0x03, 0x50
        /*001a*/ 	.short	0x0000


	//----- nvinfo : EIATTR_MAXREG_COUNT
	.align		4
        /*001c*/ 	.byte	0x03, 0x1b
        /*001e*/ 	.short	0x00a8


	//----- nvinfo : EIATTR_NUM_BARRIERS
	.align		4
        /*0020*/ 	.byte	0x02, 0x4c
        /*0022*/ 	.byte	0x01
	.zero		1


	//----- nvinfo : EIATTR_EXTERNS
	.align		4
        /*0024*/ 	.byte	0x04, 0x0f
        /*0026*/ 	.short	(.L_26 - .L_25)


	//   ....[0]....
	.align		4
.L_25:
        /*0028*/ 	.word	index@(__assertfail)


	//----- nvinfo : EIATTR_MERCURY_ISA_VERSION
	.align		4
.L_26:
        /*002c*/ 	.byte	0x03, 0x5f
        /*002e*/ 	.short	0x0101


	//----- nvinfo : EIATTR_INT_WARP_WIDE_INSTR_OFFSETS
	.align		4
        /*0030*/ 	.byte	0x04, 0x31
        /*0032*/ 	.short	(.L_28 - .L_27)


	//   ....[0]....
.L_27:
        /*0034*/ 	.word	0x00000450


	//   ....[1]....
        /*0038*/ 	.word	0x00000470


	//   ....[2]....
        /*003c*/ 	.word	0x000004f0


	//   ....[3]....
        /*0040*/ 	.word	0x00000500


	//   ....[4]....
        /*0044*/ 	.word	0x00000510


	//   ....[5]....
        /*0048*/ 	.word	0x00000530


	//   ....[6]....
        /*004c*/ 	.word	0x00000590


	//   ....[7]....
        /*0050*/ 	.word	0x000005b0


	//----- nvinfo : EIATTR_COOP_GROUP_MASK_REGIDS
	.align		4
.L_28:
        /*0054*/ 	.byte	0x04, 0x29
        /*0056*/ 	.short	(.L_30 - .L_29)


	//   ....[0]....
.L_29:
        /*0058*/ 	.word	0xffffffff


	//   ....[1]....
        /*005c*/ 	.word	0xffffffff


	//   ....[2]....
        /*0060*/ 	.word	0xffffffff


	//   ....[3]....
        /*0064*/ 	.word	0xffffffff


	//   ....[4]....
        /*0068*/ 	.word	0xffffffff


	//   ....[5]....
        /*006c*/ 	.word	0xffffffff


	//   ....[6]....
        /*0070*/ 	.word	0x0500000f


	//----- nvinfo : EIATTR_COOP_GROUP_INSTR_OFFSETS
	.align		4
.L_30:
        /*0074*/ 	.byte	0x04, 0x28
        /*0076*/ 	.short	(.L_32 - .L_31)


	//   ....[0]....
.L_31:
        /*0078*/ 	.word	0x00000060


	//   ....[1]....
        /*007c*/ 	.word	0x00000080


	//   ....[2]....
        /*0080*/ 	.word	0x00000180


	//   ....[3]....
        /*0084*/ 	.word	0x00000370


	//   ....[4]....
        /*0088*/ 	.word	0x000003b0


	//   ....[5]....
        /*008c*/ 	.word	0x000003f0


	//   ....[6]....
        /*0090*/ 	.word	0x00007ff0


	//----- nvinfo : EIATTR_REG_RECONFIG
	.align		4
.L_32:
        /*0094*/ 	.byte	0x01, 0x54
	.zero		2


	//----- nvinfo : EIATTR_SYSCALL_OFFSETS
	.align		4
        /*0098*/ 	.byte	0x04, 0x46
        /*009a*/ 	.short	(.L_34 - .L_33)


	//   ....[0]....
.L_33:
        /*009c*/ 	.word	0x00001720


	//   ....[1]....
        /*00a0*/ 	.word	0x00001860


	//   ....[2]....
        /*00a4*/ 	.word	0x00001950


	//   ....[3]....
        /*00a8*/ 	.word	0x00006c80


	//   ....[4]....
        /*00ac*/ 	.word	0x00006db0


	//----- nvinfo : EIATTR_MBARRIER_INSTR_OFFSETS
	.align		4
.L_34:
        /*00b0*/ 	.byte	0x04, 0x39
        /*00b2*/ 	.short	(.L_36 - .L_35)


	//   ....[0]....
.L_35:
        /*00b4*/ 	.word	0x00000300
        /*00b8*/ 	.word	0x000000ff
        /*00bc*/ 	.word	0x00000000
        /*00c0*/ 	.short	0x0100
        /*00c2*/ 	.byte	0x05
	.zero		1


	//   ....[1]....
        /*00c4*/ 	.word	0x00000310
        /*00c8*/ 	.word	0x000000ff
        /*00cc*/ 	.word	0x00000018
        /*00d0*/ 	.short	0x0100
        /*00d2*/ 	.byte	0x05
	.zero		1


	//   ....[2]....
        /*00d4*/ 	.word	0x00000320
        /*00d8*/ 	.word	0x000000ff
        /*00dc*/ 	.word	0x00000008
        /*00e0*/ 	.short	0x0100
        /*00e2*/ 	.byte	0x05
	.zero		1


	//   ....[3]....
        /*00e4*/ 	.word	0x00000330
        /*00e8*/ 	.word	0x000000ff
        /*00ec*/ 	.word	0x00000020
        /*00f0*/ 	.short	0x0100
        /*00f2*/ 	.byte	0x05
	.zero		1


	//   ....[4]....
        /*00f4*/ 	.word	0x00000340
        /*00f8*/ 	.word	0x000000ff
        /*00fc*/ 	.word	0x00000010
        /*0100*/ 	.short	0x0100
        /*0102*/ 	.byte	0x05
	.zero		1


	//   ....[5]....
        /*0104*/ 	.word	0x00000350
        /*0108*/ 	.word	0x000000ff
        /*010c*/ 	.word	0x00000028
        /*0110*/ 	.short	0x0100
        /*0112*/ 	.byte	0x05
	.zero		1


	//   ....[6]....
        /*0114*/ 	.word	0x000005d0
        /*0118*/ 	.word	0x000000ff
        /*011c*/ 	.word	0x00000060
        /*0120*/ 	.short	0x0100
        /*0122*/ 	.byte	0x05
	.zero		1


	//   ....[7]....
        /*0124*/ 	.word	0x000005e0
        /*0128*/ 	.word	0x000000ff
        /*012c*/ 	.word	0x00000068
        /*0130*/ 	.short	0x0100
        /*0132*/ 	.byte	0x05
	.zero		1


	//   ....[8]....
        /*0134*/ 	.word	0x00000620
        /*0138*/ 	.word	0x000000ff
        /*013c*/ 	.word	0x00000040
        /*0140*/ 	.short	0x0100
        /*0142*/ 	.byte	0x0a
	.zero		1


	//   ....[9]....
        /*0144*/ 	.word	0x00000640
        /*0148*/ 	.word	0x000000ff
        /*014c*/ 	.word	0x00000048
        /*0150*/ 	.short	0x0100
        /*0152*/ 	.byte	0x0a
	.zero		1


	//   ....[10]....
        /*0154*/ 	.word	0x00000650
        /*0158*/ 	.word	0x000000ff
        /*015c*/ 	.word	0x00000050
        /*0160*/ 	.short	0x0100
        /*0162*/ 	.byte	0x0a
	.zero		1


	//   ....[11]....
        /*0164*/ 	.word	0x00000660
        /*0168*/ 	.word	0x000000ff
        /*016c*/ 	.word	0x00000058
        /*0170*/ 	.short	0x0100
        /*0172*/ 	.byte	0x0a
	.zero		1


	//   ....[12]....
        /*0174*/ 	.word	0x000015d0
        /*0178*/ 	.word	0x00000045
        /*017c*/ 	.word	0xfffffff8
        /*0180*/ 	.short	0x010a
        /*0182*/ 	.byte	0x3f
	.zero		1


	//   ....[13]....
        /*0184*/ 	.word	0x00001a00
        /*0188*/ 	.word	0x00000003
        /*018c*/ 	.word	0x00000000
        /*0190*/ 	.short	0x010a
        /*0192*/ 	.byte	0x3f
	.zero		1


	//   ....[14]....
        /*0194*/ 	.word	0x00001a40
        /*0198*/ 	.word	0x00000003
        /*019c*/ 	.word	0x00000000
        /*01a0*/ 	.short	0x010a
        /*01a2*/ 	.byte	0x3f
	.zero		1


	//   ....[15]....
        /*01a4*/ 	.word	0x00001b80
        /*01a8*/ 	.word	0x00000003
        /*01ac*/ 	.word	0x00000000
        /*01b0*/ 	.short	0x010a
        /*01b2*/ 	.byte	0x3f
	.zero		1


	//   ....[16]....
        /*01b4*/ 	.word	0x000025b0
        /*01b8*/ 	.word	0x00000003
        /*01bc*/ 	.word	0x00000000
        /*01c0*/ 	.short	0x010a
        /*01c2*/ 	.byte	0x3f
	.zero		1


	//   ....[17]....
        /*01c4*/ 	.word	0x00002760
        /*01c8*/ 	.word	0x00000006
        /*01cc*/ 	.word	0x00000000
        /*01d0*/ 	.short	0x010a
        /*01d2*/ 	.byte	0x3f
	.zero		1


	//   ....[18]....
        /*01d4*/ 	.word	0x00002940
        /*01d8*/ 	.word	0x000000ff
        /*01dc*/ 	.word	0x00000000
        /*01e0*/ 	.short	0x0101
        /*01e2*/ 	.byte	0x06
	.zero		1


	//   ....[19]....
        /*01e4*/ 	.word	0x00003190
        /*01e8*/ 	.word	0x00000006
        /*01ec*/ 	.word	0x00000000
        /*01f0*/ 	.short	0x010a
        /*01f2*/ 	.byte	0x3f
	.zero		1


	//   ....[20]....
        /*01f4*/ 	.word	0x000034d0
        /*01f8*/ 	.word	0x000000ff
        /*01fc*/ 	.word	0x00000000
        /*0200*/ 	.short	0x0101
        /*0202*/ 	.byte	0x04
	.zero		1


	//   ....[21]....
        /*0204*/ 	.word	0x00003e60
        /*0208*/ 	.word	0x0000004e
        /*020c*/ 	.word	0x00000000
        /*0210*/ 	.short	0x0101
        /*0212*/ 	.byte	0x2f
	.zero		1


	//   ....[22]....
        /*0214*/ 	.word	0x00003f20
        /*0218*/ 	.word	0x000000ff
        /*021c*/ 	.word	0x00000000
        /*0220*/ 	.short	0x0101
        /*0222*/ 	.byte	0x06
	.zero		1


	//   ....[23]....
        /*0224*/ 	.word	0x00003f90
        /*0228*/ 	.word	0x00000045
        /*022c*/ 	.word	0x00000008
        /*0230*/ 	.short	0x010a
        /*0232*/ 	.byte	0x3f
	.zero		1


	//   ....[24]....
        /*0234*/ 	.word	0x000062c0
        /*0238*/ 	.word	0x00000046
        /*023c*/ 	.word	0x00000000
        /*0240*/ 	.short	0x0101
        /*0242*/ 	.byte	0x2f
	.zero		1


	//   ....[25]....
        /*0244*/ 	.word	0x00006ef0
        /*0248*/ 	.word	0x00000007
        /*024c*/ 	.word	0x00000018
        /*0250*/ 	.short	0x010a
        /*0252*/ 	.byte	0x3f
	.zero		1


	//   ....[26]....
        /*0254*/ 	.word	0x000076b0
        /*0258*/ 	.word	0x00000000
        /*025c*/ 	.word	0x00000068
        /*0260*/ 	.short	0x0101
        /*0262*/ 	.byte	0x3f
	.zero		1


	//   ....[27]....
        /*0264*/ 	.word	0x00007df0
        /*0268*/ 	.word	0x00000005
        /*026c*/ 	.word	0x00000000
        /*0270*/ 	.short	0x010a
        /*0272*/ 	.byte	0x3f
	.zero		1


	//   ....[28]....
        /*0274*/ 	.word	0x00007e70
        /*0278*/ 	.word	0x00000007
        /*027c*/ 	.word	0x00000000
        /*0280*/ 	.short	0x010a
        /*0282*/ 	.byte	0x3f
	.zero		1


	//   ....[29]....
        /*0284*/ 	.word	0x00007f00
        /*0288*/ 	.word	0x00000003
        /*028c*/ 	.word	0x00000000
        /*0290*/ 	.short	0x010a
        /*0292*/ 	.byte	0x3f
	.zero		1


	//   ....[30]....
        /*0294*/ 	.word	0x00007f60
        /*0298*/ 	.word	0x00000045
        /*029c*/ 	.word	0xfffffff8
        /*02a0*/ 	.short	0x010a
        /*02a2*/ 	.byte	0x3f
	.zero		1


	//   ....[31]....
        /*02a4*/ 	.word	0x00008020
        /*02a8*/ 	.word	0x00000003
        /*02ac*/ 	.word	0x00000000
        /*02b0*/ 	.short	0x010a
        /*02b2*/ 	.byte	0x3f
	.zero		1


	//   ....[32]....
        /*02b4*/ 	.word	0x00008070
        /*02b8*/ 	.word	0x00000003
        /*02bc*/ 	.word	0x00000000
        /*02c0*/ 	.short	0x010a
        /*02c2*/ 	.byte	0x3f
	.zero		1


	//   ....[33]....
        /*02c4*/ 	.word	0x000080c0
        /*02c8*/ 	.word	0x00000006
        /*02cc*/ 	.word	0x00000000
        /*02d0*/ 	.short	0x010a
        /*02d2*/ 	.byte	0x3f
	.zero		1


	//   ....[34]....
        /*02d4*/ 	.word	0x00008110
        /*02d8*/ 	.word	0x00000045
        /*02dc*/ 	.word	0x00000008
        /*02e0*/ 	.short	0x010a
        /*02e2*/ 	.byte	0x3f
	.zero		1


	//   ....[35]....
        /*02e4*/ 	.word	0x000081e0
        /*02e8*/ 	.word	0x00000007
        /*02ec*/ 	.word	0x00000018
        /*02f0*/ 	.short	0x010a
        /*02f2*/ 	.byte	0x3f
	.zero		1


	//   ....[36]....
        /*02f4*/ 	.word	0x000082b0
        /*02f8*/ 	.word	0x00000005
        /*02fc*/ 	.word	0x00000000
        /*0300*/ 	.short	0x010a
        /*0302*/ 	.byte	0x3f
	.zero		1


	//   ....[37]....
        /*0304*/ 	.word	0x00008300
        /*0308*/ 	.word	0x00000007
        /*030c*/ 	.word	0x00000000
        /*0310*/ 	.short	0x010a
        /*0312*/ 	.byte	0x3f
	.zero		1


	//----- nvinfo : EIATTR_NUM_MBARRIERS
	.align		4
.L_36:
        /*0314*/ 	.byte	0x03, 0x38
        /*0316*/ 	.short	0x000c


	//----- nvinfo : EIATTR_EXIT_INSTR_OFFSETS
	.align		4
        /*0318*/ 	.byte	0x04, 0x1c
        /*031a*/ 	.short	(.L_38 - .L_37)


	//   ....[0]....
.L_37:
        /*031c*/ 	.word	0x000011b0


	//   ....[1]....
        /*0320*/ 	.word	0x00001210


	//   ....[2]....
        /*0324*/ 	.word	0x000068f0


	//   ....[3]....
        /*0328*/ 	.word	0x00006920


	//   ....[4]....
        /*032c*/ 	.word	0x00007f50


	//----- nvinfo : EIATTR_MAX_THREADS
	.align		4
.L_38:
        /*0330*/ 	.byte	0x04, 0x05
        /*0332*/ 	.short	(.L_40 - .L_39)
.L_39:
        /*0334*/ 	.word	0x00000180
        /*0338*/ 	.word	0x00000001
        /*033c*/ 	.word	0x00000001


	//----- nvinfo : EIATTR_CRS_STACK_SIZE
	.align		4
.L_40:
        /*0340*/ 	.byte	0x04, 0x1e
        /*0342*/ 	.short	(.L_42 - .L_41)
.L_41:
        /*0344*/ 	.word	0x00000000


	//----- nvinfo : EIATTR_CBANK_PARAM_SIZE
	.align		4
.L_42:
        /*0348*/ 	.byte	0x03, 0x19
        /*034a*/ 	.short	0x0470


	//----- nvinfo : EIATTR_PARAM_CBANK
	.align		4
        /*034c*/ 	.byte	0x04, 0x0a
        /*034e*/ 	.short	(.L_44 - .L_43)
	.align		4
.L_43:
        /*0350*/ 	.word	index@(.nv.constant0._ZN7cutlass13device_kernelINS_4gemm6kernel13GemmUniversalIN4cute5tupleIJiiiiEEENS1_10collective13CollectiveMmaINS1_39MainloopSm90TmaGmmaRmemAWarpSpecializedILi3ENS5_IJNS4_1CILi1EEESB_SB_EEENS1_32KernelTmaWarpSpecializedPingpongEEENS5_IJNSA_ILi64EEESF_NSA_ILi128EEEEEENS_10tfloat32_tENS5_IJlSB_lEEESI_NS5_IJSB_llEEENS4_8TiledMMAINS4_8MMA_AtomIJNS4_4SM904GMMA29MMA_64x64x8_F32TF32TF32_RS_TNILNSO_7ScaleInE1ELSQ_1EEEEEENS4_6LayoutISC_NS5_IJNSA_ILi0EEESU_SU_EEEEENS5_IJNS4_10UnderscoreESX_SX_EEEEENS4_13SM90_TMA_LOADENS4_14ComposedLayoutINS4_7SwizzleILi3ELi4ELi3EEENS4_18smem_ptr_flag_bitsILi32EEENST_INS5_IJNSA_ILi8EEENSA_ILi32EEEEEENS5_IJS17_SB_EEEEEEEvNS4_8identityES10_NS11_INS12_ILi1ELi4ELi3EEES15_NST_INS5_IJS16_S16_EEENS5_IJSB_S16_EEEEEEENS4_9Copy_AtomIJNS4_39AutoVectorizingCopyWithAssumedAlignmentILi128EEESI_EEES1C_EENS_8epilogue10collective6detail29Sm90TmaWarpSpecializedAdapterINS1O_15DefaultEpilogueISI_SJ_SJ_NS1N_6thread17LinearCombinationISI_Li1EffLNS1S_9ScaleType4KindE0ELNS_15FloatRoundStyleE2ESI_EENS1_15EpilogueDefaultEEEEEvvEEEEvNT_6ParamsE)
        /*0354*/ 	.short	0x0210
        /*0356*/ 	.short	0x0470


	//----- nvinfo : EIATTR_SW_WAR
	.align		4
.L_44:
        /*0358*/ 	.byte	0x04, 0x36
        /*035a*/ 	.short	(.L_46 - .L_45)
.L_45:
        /*035c*/ 	.word	0x00000008
.L_46:


//--------------------- .nv.callgraph             --------------------------
	.section	.nv.callgraph,"",@"SHT_CUDA_CALLGRAPH"
	.align	4
	.sectionentsize	8
	.align		4
        /*0000*/ 	.word	0x00000000
	.align		4
        /*0004*/ 	.word	0xffffffff
	.align		4
        /*0008*/ 	.word	index@(_ZN7cutlass13device_kernelINS_4gemm6kernel13GemmUniversalIN4cute5tupleIJiiiiEEENS1_10collective13CollectiveMmaINS1_39MainloopSm90TmaGmmaRmemAWarpSpecializedILi3ENS5_IJNS4_1CILi1EEESB_SB_EEENS1_32KernelTmaWarpSpecializedPingpongEEENS5_IJNSA_ILi64EEESF_NSA_ILi128EEEEEENS_10tfloat32_tENS5_IJlSB_lEEESI_NS5_IJSB_llEEENS4_8TiledMMAINS4_8MMA_AtomIJNS4_4SM904GMMA29MMA_64x64x8_F32TF32TF32_RS_TNILNSO_7ScaleInE1ELSQ_1EEEEEENS4_6LayoutISC_NS5_IJNSA_ILi0EEESU_SU_EEEEENS5_IJNS4_10UnderscoreESX_SX_EEEEENS4_13SM90_TMA_LOADENS4_14ComposedLayoutINS4_7SwizzleILi3ELi4ELi3EEENS4_18smem_ptr_flag_bitsILi32EEENST_INS5_IJNSA_ILi8EEENSA_ILi32EEEEEENS5_IJS17_SB_EEEEEEEvNS4_8identityES10_NS11_INS12_ILi1ELi4ELi3EEES15_NST_INS5_IJS16_S16_EEENS5_IJSB_S16_EEEEEEENS4_9Copy_AtomIJNS4_39AutoVectorizingCopyWithAssumedAlignmentILi128EEESI_EEES1C_EENS_8epilogue10collective6detail29Sm90TmaWarpSpecializedAdapterINS1O_15DefaultEpilogueISI_SJ_SJ_NS1N_6thread17LinearCombinationISI_Li1EffLNS1S_9ScaleType4KindE0ELNS_15FloatRoundStyleE2ESI_EENS1_15EpilogueDefaultEEEEEvvEEEEvNT_6ParamsE)
	.align		4
        /*000c*/ 	.word	index@(__assertfail)
	.align		4
        /*0010*/ 	.word	0x00000000
	.align		4
        /*0014*/ 	.word	0xfffffffe
	.align		4
        /*0018*/ 	.word	0x00000000
	.align		4
        /*001c*/ 	.word	0xfffffffd
	.align		4
        /*0020*/ 	.word	0x00000000
	.align		4
        /*0024*/ 	.word	0xfffffffc


//--------------------- .nv.constant4             --------------------------
	.section	.nv.constant4,"a",@progbits
	.align	8
	.align		8
.nv.constant4:
        /*0000*/ 	.dword	__assertfail
	.align		8
        /*0008*/ 	.dword	__unnamed_1
	.align		8
        /*0010*/ 	.dword	__unnamed_2
	.align		8
        /*0018*/ 	.dword	_ZN40_INTERNAL_cfe762be_4_k_cu_8c583583_270704cuda3std3__45__cpo5beginE
	.align		8
        /*0020*/ 	.dword	_ZN40_INTERNAL_cfe762be_4_k_cu_8c583583_270704cuda3std3__45__cpo3endE
	.align		8
        /*0028*/ 	.dword	_ZN40_INTERNAL_cfe762be_4_k_cu_8c583583_270704cuda3std3__45__cpo6cbeginE
	.align		8
        /*0030*/ 	.dword	_ZN40_INTERNAL_cfe762be_4_k_cu_8c583583_270704cuda3std3__45__cpo4cendE
	.align		8
        /*0038*/ 	.dword	_ZN40_INTERNAL_cfe762be_4_k_cu_8c583583_270704cuda3std3__442_GLOBAL__N__cfe762be_4_k_cu_8c583583_270706ignoreE
	.align		8
        /*0040*/ 	.dword	_ZN40_INTERNAL_cfe762be_4_k_cu_8c583583_270704cuda3std3__419piecewise_constructE
	.align		8
        /*0048*/ 	.dword	_ZN40_INTERNAL_cfe762be_4_k_cu_8c583583_270704cuda3std3__48in_placeE
	.align		8
        /*0050*/ 	.dword	_ZN40_INTERNAL_cfe762be_4_k_cu_8c583583_270704cuda3std6ranges3__45__cpo4swapE
	.align		8
        /*0058*/ 	.dword	_ZN40_INTERNAL_cfe762be_4_k_cu_8c583583_270704cuda3std6ranges3__45__cpo9iter_moveE
	.align		8
        /*0060*/ 	.dword	_ZN40_INTERNAL_cfe762be_4_k_cu_8c583583_270704cute7productE
	.align		8
        /*0068*/ 	.dword	_ZN40_INTERNAL_cfe762be_4_k_cu_8c583583_270704cute1_E
	.align		8
        /*0070*/ 	.dword	$str$24
	.align		8
        /*0078*/ 	.dword	$str$25


//--------------------- .text._ZN7cutlass13device_kernelINS_4gemm6kernel13GemmUniversalIN4cute5tupleIJiiiiEEENS1_10collective13CollectiveMmaINS1_39MainloopSm90TmaGmmaRmemAWarpSpecializedILi3ENS5_IJNS4_1CILi1EEESB_SB_EEENS1_32KernelTmaWarpSpecializedPingpongEEENS5_IJNSA_ILi64EEESF_NSA_ILi128EEEEEENS_10tfloat32_tENS5_IJlSB_lEEESI_NS5_IJSB_llEEENS4_8TiledMMAINS4_8MMA_AtomIJNS4_4SM904GMMA29MMA_64x64x8_F32TF32TF32_RS_TNILNSO_7ScaleInE1ELSQ_1EEEEEENS4_6LayoutISC_NS5_IJNSA_ILi0EEESU_SU_EEEEENS5_IJNS4_10UnderscoreESX_SX_EEEEENS4_13SM90_TMA_LOADENS4_14ComposedLayoutINS4_7SwizzleILi3ELi4ELi3EEENS4_18smem_ptr_flag_bitsILi32EEENST_INS5_IJNSA_ILi8EEENSA_ILi32EEEEEENS5_IJS17_SB_EEEEEEEvNS4_8identityES10_NS11_INS12_ILi1ELi4ELi3EEES15_NST_INS5_IJS16_S16_EEENS5_IJSB_S16_EEEEEEENS4_9Copy_AtomIJNS4_39AutoVectorizingCopyWithAssumedAlignmentILi128EEESI_EEES1C_EENS_8epilogue10collective6detail29Sm90TmaWarpSpecializedAdapterINS1O_15DefaultEpilogueISI_SJ_SJ_NS1N_6thread17LinearCombinationISI_Li1EffLNS1S_9ScaleType4KindE0ELNS_15FloatRoundStyleE2ESI_EENS1_15EpilogueDefaultEEEEEvvEEEEvNT_6ParamsE --------------------------
	.section	.text._ZN7cutlass13device_kernelINS_4gemm6kernel13GemmUniversalIN4cute5tupleIJiiiiEEENS1_10collective13CollectiveMmaINS1_39MainloopSm90TmaGmmaRmemAWarpSpecializedILi3ENS5_IJNS4_1CILi1EEESB_SB_EEENS1_32KernelTmaWarpSpecializedPingpongEEENS5_IJNSA_ILi64EEESF_NSA_ILi128EEEEEENS_10tfloat32_tENS5_IJlSB_lEEESI_NS5_IJSB_llEEENS4_8TiledMMAINS4_8MMA_AtomIJNS4_4SM904GMMA29MMA_64x64x8_F32TF32TF32_RS_TNILNSO_7ScaleInE1ELSQ_1EEEEEENS4_6LayoutISC_NS5_IJNSA_ILi0EEESU_SU_EEEEENS5_IJNS4_10UnderscoreESX_SX_EEEEENS4_13SM90_TMA_LOADENS4_14ComposedLayoutINS4_7SwizzleILi3ELi4ELi3EEENS4_18smem_ptr_flag_bitsILi32EEENST_INS5_IJNSA_ILi8EEENSA_ILi32EEEEEENS5_IJS17_SB_EEEEEEEvNS4_8identityES10_NS11_INS12_ILi1ELi4ELi3EEES15_NST_INS5_IJS16_S16_EEENS5_IJSB_S16_EEEEEEENS4_9Copy_AtomIJNS4_39AutoVectorizingCopyWithAssumedAlignmentILi128EEESI_EEES1C_EENS_8epilogue10collective6detail29Sm90TmaWarpSpecializedAdapterINS1O_15DefaultEpilogueISI_SJ_SJ_NS1N_6thread17LinearCombinationISI_Li1EffLNS1S_9ScaleType4KindE0ELNS_15FloatRoundStyleE2ESI_EENS1_15EpilogueDefaultEEEEEvvEEEEvNT_6ParamsE,"ax",@progbits
	.align	128
.text._ZN7cutlass13device_kernelINS_4gemm6kernel13GemmUniversalIN4cute5tupleIJiiiiEEENS1_10collective13CollectiveMmaINS1_39MainloopSm90TmaGmmaRmemAWarpSpecializedILi3ENS5_IJNS4_1CILi1EEESB_SB_EEENS1_32KernelTmaWarpSpecializedPingpongEEENS5_IJNSA_ILi64EEESF_NSA_ILi128EEEEEENS_10tfloat32_tENS5_IJlSB_lEEESI_NS5_IJSB_llEEENS4_8TiledMMAINS4_8MMA_AtomIJNS4_4SM904GMMA29MMA_64x64x8_F32TF32TF32_RS_TNILNSO_7ScaleInE1ELSQ_1EEEEEENS4_6LayoutISC_NS5_IJNSA_ILi0EEESU_SU_EEEEENS5_IJNS4_10UnderscoreESX_SX_EEEEENS4_13SM90_TMA_LOADENS4_14ComposedLayoutINS4_7SwizzleILi3ELi4ELi3EEENS4_18smem_ptr_flag_bitsILi32EEENST_INS5_IJNSA_ILi8EEENSA_ILi32EEEEEENS5_IJS17_SB_EEEEEEEvNS4_8identityES10_NS11_INS12_ILi1ELi4ELi3EEES15_NST_INS5_IJS16_S16_EEENS5_IJSB_S16_EEEEEEENS4_9Copy_AtomIJNS4_39AutoVectorizingCopyWithAssumedAlignmentILi128EEESI_EEES1C_EENS_8epilogue10collective6detail29Sm90TmaWarpSpecializedAdapterINS1O_15DefaultEpilogueISI_SJ_SJ_NS1N_6thread17LinearCombinationISI_Li1EffLNS1S_9ScaleType4KindE0ELNS_15FloatRoundStyleE2ESI_EENS1_15EpilogueDefaultEEEEEvvEEEEvNT_6ParamsE:
        .type           _ZN7cutlass13device_kernelINS_4gemm6kernel13GemmUniversalIN4cute5tupleIJiiiiEEENS1_10collective13CollectiveMmaINS1_39MainloopSm90TmaGmmaRmemAWarpSpecializedILi3ENS5_IJNS4_1CILi1EEESB_SB_EEENS1_32KernelTmaWarpSpecializedPingpongEEENS5_IJNSA_ILi64EEESF_NSA_ILi128EEEEEENS_10tfloat32_tENS5_IJlSB_lEEESI_NS5_IJSB_llEEENS4_8TiledMMAINS4_8MMA_AtomIJNS4_4SM904GMMA29MMA_64x64x8_F32TF32TF32_RS_TNILNSO_7ScaleInE1ELSQ_1EEEEEENS4_6LayoutISC_NS5_IJNSA_ILi0EEESU_SU_EEEEENS5_IJNS4_10UnderscoreESX_SX_EEEEENS4_13SM90_TMA_LOADENS4_14ComposedLayoutINS4_7SwizzleILi3ELi4ELi3EEENS4_18smem_ptr_flag_bitsILi32EEENST_INS5_IJNSA_ILi8EEENSA_ILi32EEEEEENS5_IJS17_SB_EEEEEEEvNS4_8identityES10_NS11_INS12_ILi1ELi4ELi3EEES15_NST_INS5_IJS16_S16_EEENS5_IJSB_S16_EEEEEEENS4_9Copy_AtomIJNS4_39AutoVectorizingCopyWithAssumedAlignmentILi128EEESI_EEES1C_EENS_8epilogue10collective6detail29Sm90TmaWarpSpecializedAdapterINS1O_15DefaultEpilogueISI_SJ_SJ_NS1N_6thread17LinearCombinationISI_Li1EffLNS1S_9ScaleType4KindE0ELNS_15FloatRoundStyleE2ESI_EENS1_15EpilogueDefaultEEEEEvvEEEEvNT_6ParamsE,@function
        .size           _ZN7cutlass13device_kernelINS_4gemm6kernel13GemmUniversalIN4cute5tupleIJiiiiEEENS1_10collective13CollectiveMmaINS1_39MainloopSm90TmaGmmaRmemAWarpSpecializedILi3ENS5_IJNS4_1CILi1EEESB_SB_EEENS1_32KernelTmaWarpSpecializedPingpongEEENS5_IJNSA_ILi64EEESF_NSA_ILi128EEEEEENS_10tfloat32_tENS5_IJlSB_lEEESI_NS5_IJSB_llEEENS4_8TiledMMAINS4_8MMA_AtomIJNS4_4SM904GMMA29MMA_64x64x8_F32TF32TF32_RS_TNILNSO_7ScaleInE1ELSQ_1EEEEEENS4_6LayoutISC_NS5_IJNSA_ILi0EEESU_SU_EEEEENS5_IJNS4_10UnderscoreESX_SX_EEEEENS4_13SM90_TMA_LOADENS4_14ComposedLayoutINS4_7SwizzleILi3ELi4ELi3EEENS4_18smem_ptr_flag_bitsILi32EEENST_INS5_IJNSA_ILi8EEENSA_ILi32EEEEEENS5_IJS17_SB_EEEEEEEvNS4_8identityES10_NS11_INS12_ILi1ELi4ELi3EEES15_NST_INS5_IJS16_S16_EEENS5_IJSB_S16_EEEEEEENS4_9Copy_AtomIJNS4_39AutoVectorizingCopyWithAssumedAlignmentILi128EEESI_EEES1C_EENS_8epilogue10collective6detail29Sm90TmaWarpSpecializedAdapterINS1O_15DefaultEpilogueISI_SJ_SJ_NS1N_6thread17LinearCombinationISI_Li1EffLNS1S_9ScaleType4KindE0ELNS_15FloatRoundStyleE2ESI_EENS1_15EpilogueDefaultEEEEEvvEEEEvNT_6ParamsE,(.L_x_146 - _ZN7cutlass13device_kernelINS_4gemm6kernel13GemmUniversalIN4cute5tupleIJiiiiEEENS1_10collective13CollectiveMmaINS1_39MainloopSm90TmaGmmaRmemAWarpSpecializedILi3ENS5_IJNS4_1CILi1EEESB_SB_EEENS1_32KernelTmaWarpSpecializedPingpongEEENS5_IJNSA_ILi64EEESF_NSA_ILi128EEEEEENS_10tfloat32_tENS5_IJlSB_lEEESI_NS5_IJSB_llEEENS4_8TiledMMAINS4_8MMA_AtomIJNS4_4SM904GMMA29MMA_64x64x8_F32TF32TF32_RS_TNILNSO_7ScaleInE1ELSQ_1EEEEEENS4_6LayoutISC_NS5_IJNSA_ILi0EEESU_SU_EEEEENS5_IJNS4_10UnderscoreESX_SX_EEEEENS4_13SM90_TMA_LOADENS4_14ComposedLayoutINS4_7SwizzleILi3ELi4ELi3EEENS4_18smem_ptr_flag_bitsILi32EEENST_INS5_IJNSA_ILi8EEENSA_ILi32EEEEEENS5_IJS17_SB_EEEEEEEvNS4_8identityES10_NS11_INS12_ILi1ELi4ELi3EEES15_NST_INS5_IJS16_S16_EEENS5_IJSB_S16_EEEEEEENS4_9Copy_AtomIJNS4_39AutoVectorizingCopyWithAssumedAlignmentILi128EEESI_EEES1C_EENS_8epilogue10collective6detail29Sm90TmaWarpSpecializedAdapterINS1O_15DefaultEpilogueISI_SJ_SJ_NS1N_6thread17LinearCombinationISI_Li1EffLNS1S_9ScaleType4KindE0ELNS_15FloatRoundStyleE2ESI_EENS1_15EpilogueDefaultEEEEEvvEEEEvNT_6ParamsE)
        .other          _ZN7cutlass13device_kernelINS_4gemm6kernel13GemmUniversalIN4cute5tupleIJiiiiEEENS1_10collective13CollectiveMmaINS1_39MainloopSm90TmaGmmaRmemAWarpSpecializedILi3ENS5_IJNS4_1CILi1EEESB_SB_EEENS1_32KernelTmaWarpSpecializedPingpongEEENS5_IJNSA_ILi64EEESF_NSA_ILi128EEEEEENS_10tfloat32_tENS5_IJlSB_lEEESI_NS5_IJSB_llEEENS4_8TiledMMAINS4_8MMA_AtomIJNS4_4SM904GMMA29MMA_64x64x8_F32TF32TF32_RS_TNILNSO_7ScaleInE1ELSQ_1EEEEEENS4_6LayoutISC_NS5_IJNSA_ILi0EEESU_SU_EEEEENS5_IJNS4_10UnderscoreESX_SX_EEEEENS4_13SM90_TMA_LOADENS4_14ComposedLayoutINS4_7SwizzleILi3ELi4ELi3EEENS4_18smem_ptr_flag_bitsILi32EEENST_INS5_IJNSA_ILi8EEENSA_ILi32EEEEEENS5_IJS17_SB_EEEEEEEvNS4_8identityES10_NS11_INS12_ILi1ELi4ELi3EEES15_NST_INS5_IJS16_S16_EEENS5_IJSB_S16_EEEEEEENS4_9Copy_AtomIJNS4_39AutoVectorizingCopyWithAssumedAlignmentILi128EEESI_EEES1C_EENS_8epilogue10collective6detail29Sm90TmaWarpSpecializedAdapterINS1O_15DefaultEpilogueISI_SJ_SJ_NS1N_6thread17LinearCombinationISI_Li1EffLNS1S_9ScaleType4KindE0ELNS_15FloatRoundStyleE2ESI_EENS1_15EpilogueDefaultEEEEEvvEEEEvNT_6ParamsE,@"STO_CUDA_ENTRY STV_DEFAULT"
_ZN7cutlass13device_kernelINS_4gemm6kernel13GemmUniversalIN4cute5tupleIJiiiiEEENS1_10collective13CollectiveMmaINS1_39MainloopSm90TmaGmmaRmemAWarpSpecializedILi3ENS5_IJNS4_1CILi1EEESB_SB_EEENS1_32KernelTmaWarpSpecializedPingpongEEENS5_IJNSA_ILi64EEESF_NSA_ILi128EEEEEENS_10tfloat32_tENS5_IJlSB_lEEESI_NS5_IJSB_llEEENS4_8TiledMMAINS4_8MMA_AtomIJNS4_4SM904GMMA29MMA_64x64x8_F32TF32TF32_RS_TNILNSO_7ScaleInE1ELSQ_1EEEEEENS4_6LayoutISC_NS5_IJNSA_ILi0EEESU_SU_EEEEENS5_IJNS4_10UnderscoreESX_SX_EEEEENS4_13SM90_TMA_LOADENS4_14ComposedLayoutINS4_7SwizzleILi3ELi4ELi3EEENS4_18smem_ptr_flag_bitsILi32EEENST_INS5_IJNSA_ILi8EEENSA_ILi32EEEEEENS5_IJS17_SB_EEEEEEEvNS4_8identityES10_NS11_INS12_ILi1ELi4ELi3EEES15_NST_INS5_IJS16_S16_EEENS5_IJSB_S16_EEEEEEENS4_9Copy_AtomIJNS4_39AutoVectorizingCopyWithAssumedAlignmentILi128EEESI_EEES1C_EENS_8epilogue10collective6detail29Sm90TmaWarpSpecializedAdapterINS1O_15DefaultEpilogueISI_SJ_SJ_NS1N_6thread17LinearCombinationISI_Li1EffLNS1S_9ScaleType4KindE0ELNS_15FloatRoundStyleE2ESI_EENS1_15EpilogueDefaultEEEEEvvEEEEvNT_6ParamsE:
[----:B------:R-:W0:Y:S01]  /*0000*/  LDC R1, c[0x0][0x28] ;  /* 0x00000a00ff017b82 */ /* 0x000e220000000800 */
[----:B------:R-:W1:Y:S01]  /*0010*/  S2R R0, SR_TID.X ;  /* 0x0000000000007919 */ /* 0x000e620000002100 */
[----:B------:R-:W-:Y:S01]  /*0020*/  ELECT P0, URZ, PT ;  /* 0x00000000003f782f */ /* 0x000fe20003800000 */
[----:B------:R-:W-:Y:S01]  /*0030*/  BSSY B0, `(.L_x_0) ;  /* 0x0000014000007945 */ /* 0x000fe20003800000 */
[--C-:B-1----:R-:W-:Y:S02]  /*0040*/  SHF.R.U32.HI R2, RZ, 0x5, R0.reuse ;  /* 0x00000005ff027819 */ /* 0x102fe40000011600 */
[----:B------:R-:W-:-:S03]  /*0050*/  SHF.R.U32.HI R69, RZ, 0x7, R0 ;  /* 0x00000007ff457819 */ /* 0x000fc60000011600 */
[----:B------:R-:W1:Y:S02]  /*0060*/  SHFL.IDX PT, R3, R2, RZ, 0x1f ;  /* 0x00001fff02037589 */ /* 0x000e6400000e0000 */
[----:B-1----:R-:W-:Y:S02]  /*0070*/  R2UR UR4, R3 ;  /* 0x00000000030472ca */ /* 0x002fe400000e0000 */
[----:B------:R1:W2:Y:S11]  /*0080*/  SHFL.IDX PT, R3, R69, RZ, 0x1f ;  /* 0x00001fff45037589 */ /* 0x0002b600000e0000 */
[----:B------:R-:W-:-:S02]  /*0090*/  USHF.R.S32.HI UR5, URZ, 0x1f, UR4 ;  /* 0x0000001f3f057899 */ /* 0x000fc40008011404 */
[----:B------:R-:W-:Y:S02]  /*00a0*/  ISETP.NE.OR P0, PT, RZ, UR4, !P0 ;  /* 0x00000004ff007c0c */ /* 0x000fe4000c705670 */
[----:B------:R-:W-:-:S04]  /*00b0*/  ULEA.HI UR5, UR5, UR4, URZ, 0x2 ;  /* 0x0000000405057291 */ /* 0x000fc8000f8f103f */
[----:B------:R-:W-:-:S04]  /*00c0*/  ULOP3.LUT UR5, UR5, 0xfffffffc, URZ, 0xc0, !UPT ;  /* 0xfffffffc05057892 */ /* 0x000fc8000f8ec03f */
[----:B------:R-:W-:-:S03]  /*00d0*/  UIADD3 UR4, UR4, -UR5, URZ ;  /* 0x8000000504047290 */ /* 0x000fc6000fffe03f */
[----:B012---:R-:W-:Y:S09]  /*00e0*/  @P0 BRA `(.L_x_1) ;  /* 0x0000000000200947 */ /* 0x007ff20003800000 */
[----:B------:R-:W-:Y:S02]  /*00f0*/  ULDC.64 UR6, c[0x0][0x198] ;  /* 0x0000660000067ab9 */ /* 0x000fe40000000a00 */
[----:B------:R-:W-:Y:S02]  /*0100*/  UIADD3 UR8, UP0, UR6, 0xf0, URZ ;  /* 0x000000f006087890 */ /* 0x000fe4000ff1e03f */
[----:B------:R-:W-:Y:S02]  /*0110*/  UIADD3 UR6, UP1, UR6, 0x1f0, URZ ;  /* 0x000001f006067890 */ /* 0x000fe4000ff3e03f */
[----:B------:R-:W-:Y:S02]  /*0120*/  UIADD3.X UR9, URZ, UR7, URZ, UP0, !UPT ;  /* 0x000000073f097290 */ /* 0x000fe400087fe43f */
[----:B------:R-:W-:-:S07]  /*0130*/  UIADD3.X UR7, URZ, UR7, URZ, UP1, !UPT ;  /* 0x000000073f077290 */ /* 0x000fce0008ffe43f */
[----:B------:R0:W-:Y:S02]  /*0140*/  UTMACCTL.PF [UR8] ;  /* 0x00000000080079b9 */ /* 0x0001e40008040000 */
[----:B------:R0:W-:Y:S02]  /*0150*/  UTMACCTL.PF [UR6] ;  /* 0x00000000060079b9 */ /* 0x0001e40008040000 */
[----:B0-----:R-:W-:Y:S01]  /*0160*/  NOP ;  /* 0x0000000000007918 */ /* 0x001fe20000000000 */
.L_x_1:
[----:B------:R-:W-:Y:S05]  /*0170*/  BSYNC B0 ;  /* 0x0000000000007941 */ /* 0x000fea0003800000 */
.L_x_0:
[----:B------:R-:W0:Y:S01]  /*0180*/  SHFL.IDX PT, R4, R2, RZ, 0x1f ;  /* 0x00001fff02047589 */ /* 0x000e2200000e0000 */
[----:B------:R-:W-:Y:S01]  /*0190*/  R2UR UR13, R3 ;  /* 0x00000000030d72ca */ /* 0x000fe200000e0000 */
[----:B------:R-:W-:-:S04]  /*01a0*/  UISETP.NE.AND UP0, UPT, UR4, 0x3, UPT ;  /* 0x000000030400788c */ /* 0x000fc8000bf05270 */
[----:B------:R-:W-:-:S08]  /*01b0*/  UISETP.EQ.OR UP0, UPT, UR4, URZ, !UP0 ;  /* 0x0000003f0400728c */ /* 0x000fd0000c702670 */
[----:B------:R-:W-:Y:S02]  /*01c0*/  UIADD3 UR12, UR13, -0x1, URZ ;  /* 0xffffffff0d0c7890 */ /* 0x000fe4000fffe03f */
[----:B------:R-:W-:Y:S02]  /*01d0*/  UISETP.EQ.AND UP0, UPT, UR13, URZ, UP0 ;  /* 0x0000003f0d00728c */ /* 0x000fe40008702270 */
[----:B------:R-:W-:Y:S02]  /*01e0*/  UISETP.GE.U32.AND UP1, UPT, UR12, 0x2, UPT ;  /* 0x000000020c00788c */ /* 0x000fe4000bf26070 */
[----:B------:R-:W-:Y:S01]  /*01f0*/  USEL UR38, URZ, 0x1, !UP0 ;  /* 0x000000013f267887 */ /* 0x000fe2000c000000 */
[----:B0-----:R-:W-:-:S03]  /*0200*/  ISETP.NE.AND P0, PT, R4, RZ, PT ;  /* 0x000000ff0400720c */ /* 0x001fc60003f05270 */
[----:B------:R-:W-:-:S10]  /*0210*/  USEL UR38, UR38, 0x2, UP1 ;  /* 0x0000000226267887 */ /* 0x000fd40008800000 */
[----:B------:R-:W-:Y:S05]  /*0220*/  @P0 BRA `(.L_x_2) ;  /* 0x0000000000500947 */ /* 0x000fea0003800000 */
[----:B------:R-:W0:Y:S01]  /*0230*/  S2UR UR6, SR_CgaCtaId ;  /* 0x00000000000679c3 */ /* 0x000e220000008800 */
[----:B------:R-:W-:Y:S01]  /*0240*/  UMOV UR5, 0x400 ;  /* 0x0000040000057882 */ /* 0x000fe20000000000 */
[----:B------:R-:W-:Y:S01]  /*0250*/  UMOV UR7, 0x1 ;  /* 0x0000000100077882 */ /* 0x000fe20000000000 */
[----:B------:R-:W-:Y:S01]  /*0260*/  UMOV UR8, 0x80 ;  /* 0x0000008000087882 */ /* 0x000fe20000000000 */
[----:B------:R-:W-:Y:S01]  /*0270*/  ELECT P0, URZ, PT ;  /* 0x00000000003f782f */ /* 0x000fe20003800000 */
[----:B------:R-:W-:-:S04]  /*0280*/  UIADD3 UR8, -UR8, 0x100000, URZ ;  /* 0x0010000008087890 */ /* 0x000fc8000fffe13f */
[----:B------:R-:W-:Y:S02]  /*0290*/  USHF.L.U32 UR9, UR8, 0xb, URZ ;  /* 0x0000000b08097899 */ /* 0x000fe4000800063f */
[----:B------:R-:W-:Y:S02]  /*02a0*/  USHF.L.U32 UR8, UR8, 0x1, URZ ;  /* 0x0000000108087899 */ /* 0x000fe4000800063f */
[----:B0-----:R-:W-:Y:S02]  /*02b0*/  ULEA UR5, UR6, UR5, 0x18 ;  /* 0x0000000506057291 */ /* 0x001fe4000f8ec03f */
[----:B------:R-:W-:-:S04]  /*02c0*/  UIADD3 UR6, -UR7, 0x100000, URZ ;  /* 0x0010000007067890 */ /* 0x000fc8000fffe13f */
[----:B------:R-:W-:Y:S02]  /*02d0*/  USHF.L.U32 UR7, UR6, 0xb, URZ ;  /* 0x0000000b06077899 */ /* 0x000fe4000800063f */
[----:B------:R-:W-:Y:S01]  /*02e0*/  USHF.L.U32 UR6, UR6, 0x1, URZ ;  /* 0x0000000106067899 */ /* 0x000fe2000800063f */
[----:B------:R-:W0:Y:S11]  /*02f0*/  FENCE.VIEW.ASYNC.S ;  /* 0x00000000000073c6 */ /* 0x000e360000000000 */
[----:B0-----:R0:W1:Y:S01]  /*0300*/  SYNCS.EXCH.64 URZ, [UR5], UR6 ;  /* 0x00000006053f75b2 */ /* 0x0010620008000100 */
[----:B------:R0:W2:Y:S01]  /*0310*/  SYNCS.EXCH.64 URZ, [UR5+0x18], UR8 ;  /* 0x00001808053f75b2 */ /* 0x0000a20008000100 */
[----:B------:R0:W3:Y:S01]  /*0320*/  SYNCS.EXCH.64 URZ, [UR5+0x8], UR6 ;  /* 0x00000806053f75b2 */ /* 0x0000e20008000100 */
[----:B------:R0:W4:Y:S01]  /*0330*/  SYNCS.EXCH.64 URZ, [UR5+0x20], UR8 ;  /* 0x00002008053f75b2 */ /* 0x0001220008000100 */
[----:B------:R0:W0:Y:S01]  /*0340*/  SYNCS.EXCH.64 URZ, [UR5+0x10], UR6 ;  /* 0x00001006053f75b2 */ /* 0x0000220008000100 */
[----:B------:R0:W0:Y:S01]  /*0350*/  SYNCS.EXCH.64 URZ, [UR5+0x28], UR8 ;  /* 0x00002808053f75b2 */ /* 0x0000220008000100 */
[----:B------:R-:W-:Y:S01]  /*0360*/  NOP ;  /* 0x0000000000007918 */ /* 0x000fe20000000000 */
.L_x_2:
[----:B------:R-:W5:Y:S01]  /*0370*/  SHFL.IDX PT, R4, R2, RZ, 0x1f ;  /* 0x00001fff02047589 */ /* 0x000f6200000e0000 */
[----:B------:R-:W-:Y:S01]  /*0380*/  ELECT P0, URZ, PT ;  /* 0x00000000003f782f */ /* 0x000fe20003800000 */
[----:B------:R-:W-:Y:S01]  /*0390*/  NOP ;  /* 0x0000000000007918 */ /* 0x000fe20000000000 */
[----:B------:R-:W-:Y:S01]  /*03a0*/  ELECT P1, URZ, PT ;  /* 0x00000000003f782f */ /* 0x000fe20003820000 */
[----:B------:R-:W1:Y:S01]  /*03b0*/  SHFL.IDX PT, R3, R2, RZ, 0x1f ;  /* 0x00001fff02037589 */ /* 0x000e6200000e0000 */
[----:B0-----:R-:W-:Y:S01]  /*03c0*/  UMOV UR6, 0x20 ;  /* 0x0000002000067882 */ /* 0x001fe20000000000 */
[----:B------:R-:W-:Y:S01]  /*03d0*/  UMOV UR9, 0x80 ;  /* 0x0000008000097882 */ /* 0x000fe20000000000 */
[----:B------:R-:W-:Y:S01]  /*03e0*/  NOP ;  /* 0x0000000000007918 */ /* 0x000fe20000000000 */
[----:B------:R-:W0:Y:S01]  /*03f0*/  SHFL.IDX PT, R69, R69, RZ, 0x1f ;  /* 0x00001fff45457589 */ /* 0x000e2200000e0000 */
[----:B------:R-:W-:Y:S01]  /*0400*/  ULDC.64 UR36, c[0x0][0x208] ;  /* 0x0000820000247ab9 */ /* 0x000fe20000000a00 */
[----:B-----5:R-:W-:-:S02]  /*0410*/  ISETP.NE.OR P0, PT, R4, RZ, !P0 ;  /* 0x000000ff0400720c */ /* 0x020fc40004705670 */
[----:B-1----:R-:W-:Y:S02]  /*0420*/  ISETP.NE.OR P1, PT, R3, RZ, !P1 ;  /* 0x000000ff0300720c */ /* 0x002fe40004f25670 */
[----:B------:R-:W-:-:S04]  /*0430*/  SHF.R.S32.HI R3, RZ, 0x1f, R0 ;  /* 0x0000001fff037819 */ /* 0x000fc80000011400 */
[----:B------:R-:W-:-:S05]  /*0440*/  LEA.HI R3, R3, R0, RZ, 0x7 ;  /* 0x0000000003037211 */ /* 0x000fca00078f38ff */
[----:B------:R-:W-:Y:S01]  /*0450*/  VOTEU.ALL UP0, P0 ;  /* 0x00000000003f7886 */ /* 0x000fe20000000000 */
[----:B------:R-:W-:Y:S01]  /*0460*/  LOP3.LUT R3, R3, 0xffffff80, RZ, 0xc0, !PT ;  /* 0xffffff8003037812 */ /* 0x000fe200078ec0ff */
[----:B------:R-:W-:-:S03]  /*0470*/  VOTEU.ALL UP1, P1 ;  /* 0x00000000003f7886 */ /* 0x000fc60000820000 */
[----:B------:R-:W1:Y:S01]  /*0480*/  @!UP0 S2UR UR8, SR_CgaCtaId ;  /* 0x00000000000889c3 */ /* 0x000e620000008800 */
[----:B------:R-:W-:Y:S01]  /*0490*/  @!UP0 UMOV UR5, 0x400 ;  /* 0x0000040000058882 */ /* 0x000fe20000000000 */
[----:B------:R-:W-:-:S04]  /*04a0*/  @!UP0 UIADD3 UR6, -UR6, 0x100000, URZ ;  /* 0x0010000006068890 */ /* 0x000fc8000fffe13f */
[----:B------:R-:W-:Y:S02]  /*04b0*/  @!UP0 USHF.L.U32 UR7, UR6, 0xb, URZ ;  /* 0x0000000b06078899 */ /* 0x000fe4000800063f */
[----:B------:R-:W-:Y:S01]  /*04c0*/  @!UP0 USHF.L.U32 UR6, UR6, 0x1, URZ ;  /* 0x0000000106068899 */ /* 0x000fe2000800063f */
[----:B------:R-:W-:Y:S01]  /*04d0*/  IMAD.IADD R24, R0, 0x1, -R3 ;  /* 0x0000000100187824 */ /* 0x000fe200078e0a03 */
[----:B------:R-:W-:Y:S01]  /*04e0*/  @!UP1 UMOV UR10, 0x400 ;  /* 0x00000400000a9882 */ /* 0x000fe20000000000 */
[----:B------:R-:W-:Y:S01]  /*04f0*/  VOTEU.ALL UP2, P1 ;  /* 0x00000000003f7886 */ /* 0x000fe20000840000 */
[----:B------:R-:W-:Y:S01]  /*0500*/  VOTEU.ALL UP3, P1 ;  /* 0x00000000003f7886 */ /* 0x000fe20000860000 */
[----:B------:R-:W-:Y:S01]  /*0510*/  VOTEU.ALL UP4, P1 ;  /* 0x00000000003f7886 */ /* 0x000fe20000880000 */
[----:B------:R-:W5:Y:S01]  /*0520*/  @!UP1 S2UR UR11, SR_CgaCtaId ;  /* 0x00000000000b99c3 */ /* 0x000f620000008800 */
[----:B------:R-:W-:Y:S01]  /*0530*/  VOTEU.ALL UP5, P1 ;  /* 0x00000000003f7886 */ /* 0x000fe200008a0000 */
[----:B------:R-:W-:Y:S01]  /*0540*/  ISETP.NE.AND P1, PT, RZ, UR13, PT ;  /* 0x0000000dff007c0c */ /* 0x000fe2000bf25270 */
[----:B-1----:R-:W-:-:S02]  /*0550*/  @!UP0 ULEA UR5, UR8, UR5, 0x18 ;  /* 0x0000000508058291 */ /* 0x002fc4000f8ec03f */
[----:B------:R-:W-:-:S04]  /*0560*/  @!UP1 UIADD3 UR8, -UR9, 0x100000, URZ ;  /* 0x0010000009089890 */ /* 0x000fc8000fffe13f */
[----:B------:R-:W-:Y:S02]  /*0570*/  @!UP1 USHF.L.U32 UR9, UR8, 0xb, URZ ;  /* 0x0000000b08099899 */ /* 0x000fe4000800063f */
[----:B------:R-:W-:Y:S01]  /*0580*/  @!UP1 USHF.L.U32 UR8, UR8, 0x1, URZ ;  /* 0x0000000108089899 */ /* 0x000fe2000800063f */
[----:B------:R-:W-:Y:S01]  /*0590*/  VOTEU.ALL UP0, P0 ;  /* 0x00000000003f7886 */ /* 0x000fe20000000000 */
[----:B-----5:R-:W-:Y:S01]  /*05a0*/  @!UP1 ULEA UR10, UR11, UR10, 0x18 ;  /* 0x0000000a0b0a9291 */ /* 0x020fe2000f8ec03f */
[----:B------:R-:W-:Y:S01]  /*05b0*/  VOTEU.ALL UP1, P0 ;  /* 0x00000000003f7886 */ /* 0x000fe20000020000 */
[----:B------:R-:W1:Y:S02]  /*05c0*/  FENCE.VIEW.ASYNC.S ;  /* 0x00000000000073c6 */ /* 0x000e640000000000 */
[----:B-1----:R-:W2:Y:S02]  /*05d0*/  @!UP0 SYNCS.EXCH.64 URZ, [UR5+0x60], UR6 ;  /* 0x00006006053f85b2 */ /* 0x002ea40008000100 */
[----:B------:R1:W2:Y:S01]  /*05e0*/  @!UP1 SYNCS.EXCH.64 URZ, [UR5+0x68], UR6 ;  /* 0x00006806053f95b2 */ /* 0x0002a20008000100 */
[----:B------:R-:W-:Y:S01]  /*05f0*/  NOP ;  /* 0x0000000000007918 */ /* 0x000fe20000000000 */
[----:B-1----:R-:W-:-:S02]  /*0600*/  ULDC.64 UR6, c[0x0][0x598] ;  /* 0x0001660000067ab9 */ /* 0x002fc40000000a00 */
[----:B------:R-:W-:Y:S02]  /*0610*/  ISETP.NE.U32.AND P0, PT, RZ, UR6, PT ;  /* 0x00000006ff007c0c */ /* 0x000fe4000bf05070 */
[----:B------:R1:W2:Y:S02]  /*0620*/  @!UP2 SYNCS.EXCH.64 URZ, [UR10+0x40], UR8 ;  /* 0x000040080a3fa5b2 */ /* 0x0002a40008000100 */
[----:B------:R-:W-:Y:S01]  /*0630*/  ISETP.NE.AND.EX P0, PT, RZ, UR7, PT, P0 ;  /* 0x00000007ff007c0c */ /* 0x000fe2000bf05300 */
[----:B------:R1:W2:Y:S01]  /*0640*/  @!UP3 SYNCS.EXCH.64 URZ, [UR10+0x48], UR8 ;  /* 0x000048080a3fb5b2 */ /* 0x0002a20008000100 */
[----:B------:R1:W2:Y:S01]  /*0650*/  @!UP4 SYNCS.EXCH.64 URZ, [UR10+0x50], UR8 ;  /* 0x000050080a3fc5b2 */ /* 0x0002a20008000100 */
[----:B------:R1:W2:Y:S01]  /*0660*/  @!UP5 SYNCS.EXCH.64 URZ, [UR10+0x58], UR8 ;  /* 0x000058080a3fd5b2 */ /* 0x0002a20008000100 */
[----:B------:R-:W-:Y:S01]  /*0670*/  NOP ;  /* 0x0000000000007918 */ /* 0x000fe20000000000 */
[----:B--234-:R-:W-:Y:S08]  /*0680*/  BAR.SYNC.DEFER_BLOCKING 0x0 ;  /* 0x0000000000007b1d */ /* 0x01cff00000010000 */
[----:B01----:R-:W-:Y:S05]  /*0690*/  @!P0 BRA `(.L_x_3) ;  /* 0x00000000001c8947 */ /* 0x003fea0003800000 */
[----:B------:R-:W0:Y:S02]  /*06a0*/  LDC.64 R2, c[0x0][0x598] ;  /* 0x00016600ff027b82 */ /* 0x000e240000000a00 */
[----:B0-----:R-:W2:Y:S02]  /*06b0*/  LDG.E.64 R2, desc[UR36][R2.64] ;  /* 0x0000002402027981 */ /* 0x001ea4000c1e1b00 */
[----:B--2---:R-:W-:-:S04]  /*06c0*/  ISETP.NE.U32.AND P0, PT, R2, RZ, PT ;  /* 0x000000ff0200720c */ /* 0x004fc80003f05070 */
[----:B------:R-:W-:-:S13]  /*06d0*/  ISETP.NE.AND.EX P0, PT, R3, RZ, PT, P0 ;  /* 0x000000ff0300720c */ /* 0x000fda0003f05300 */
[----:B------:R-:W-:Y:S05]  /*06e0*/  @!P0 BRA `(.L_x_3) ;  /* 0x0000000000088947 */ /* 0x000fea0003800000 */
[----:B------:R1:W5:Y:S01]  /*06f0*/  LD.E R56, desc[UR36][R2.64] ;  /* 0x0000002402387980 */ /* 0x000362000c101900 */
[----:B------:R-:W-:Y:S05]  /*0700*/  BRA `(.L_x_4) ;  /* 0x0000000000247947 */ /* 0x000fea0003800000 */
.L_x_3:
[----:B------:R-:W-:Y:S02]  /*0710*/  ULDC.64 UR6, c[0x0][0x588] ;  /* 0x0001620000067ab9 */ /* 0x000fe40000000a00 */
[----:B------:R-:W-:-:S04]  /*0720*/  ISETP.NE.U32.AND P0, PT, RZ, UR6, PT ;  /* 0x00000006ff007c0c */ /* 0x000fc8000bf05070 */
[----:B------:R-:W-:-:S13]  /*0730*/  ISETP.NE.AND.EX P0, PT, RZ, UR7, PT, P0 ;  /* 0x00000007ff007c0c */ /* 0x000fda000bf05300 */
[----:B------:R-:W-:Y:S05]  /*0740*/  @!P0 BRA `(.L_x_5) ;  /* 0x00000000000c8947 */ /* 0x000fea0003800000 */
[----:B------:R-:W0:Y:S02]  /*0750*/  LDC.64 R56, c[0x0][0x588] ;  /* 0x00016200ff387b82 */ /* 0x000e240000000a00 */
[----:B0-----:R0:W5:Y:S01]  /*0760*/  LDG.E R56, desc[UR36][R56.64] ;  /* 0x0000002438387981 */ /* 0x001162000c1e1900 */
[----:B------:R-:W-:Y:S05]  /*0770*/  BRA `(.L_x_4) ;  /* 0x0000000000087947 */ /* 0x000fea0003800000 */
.L_x_5:
[----:B------:R-:W-:Y:S02]  /*0780*/  ULDC UR5, c[0x0][0x580] ;  /* 0x0001600000057ab9 */ /* 0x000fe40000000800 */
[----:B------:R-:W-:-:S07]  /*0790*/  IMAD.U32 R56, RZ, RZ, UR5 ;  /* 0x00000005ff387e24 */ /* 0x000fce000f8e00ff */
.L_x_4:
[----:B------:R-:W-:Y:S02]  /*07a0*/  ULDC.64 UR6, c[0x0][0x5a0] ;  /* 0x0001680000067ab9 */ /* 0x000fe40000000a00 */
[----:B------:R-:W-:-:S04]  /*07b0*/  ISETP.NE.U32.AND P0, PT, RZ, UR6, PT ;  /* 0x00000006ff007c0c */ /* 0x000fc8000bf05070 */
[----:B------:R-:W-:-:S13]  /*07c0*/  ISETP.NE.AND.EX P0, PT, RZ, UR7, PT, P0 ;  /* 0x00000007ff007c0c */ /* 0x000fda000bf05300 */
[----:B------:R-:W-:Y:S05]  /*07d0*/  @!P0 BRA `(.L_x_6) ;  /* 0x00000000001c8947 */ /* 0x000fea0003800000 */
[----:B-1----:R-:W1:Y:S02]  /*07e0*/  LDC.64 R2, c[0x0][0x5a0] ;  /* 0x00016800ff027b82 */ /* 0x002e640000000a00 */
[----:B-1----:R-:W2:Y:S02]  /*07f0*/  LDG.E.64 R2, desc[UR36][R2.64] ;  /* 0x0000002402027981 */ /* 0x002ea4000c1e1b00 */
[----:B--2---:R-:W-:-:S04]  /*0800*/  ISETP.NE.U32.AND P0, PT, R2, RZ, PT ;  /* 0x000000ff0200720c */ /* 0x004fc80003f05070 */
[----:B------:R-:W-:-:S13]  /*0810*/  ISETP.NE.AND.EX P0, PT, R3, RZ, PT, P0 ;  /* 0x000000ff0300720c */ /* 0x000fda0003f05300 */
[----:B------:R-:W-:Y:S05]  /*0820*/  @!P0 BRA `(.L_x_6) ;  /* 0x0000000000088947 */ /* 0x000fea0003800000 */
[----:B0-----:R2:W5:Y:S01]  /*0830*/  LD.E R57, desc[UR36][R2.64] ;  /* 0x0000002402397980 */ /* 0x001562000c101900 */
[----:B------:R-:W-:Y:S05]  /*0840*/  BRA `(.L_x_7) ;  /* 0x0000000000247947 */ /* 0x000fea0003800000 */
.L_x_6:
[----:B------:R-:W-:Y:S02]  /*0850*/  ULDC.64 UR6, c[0x0][0x590] ;  /* 0x0001640000067ab9 */ /* 0x000fe40000000a00 */
[----:B------:R-:W-:-:S04]  /*0860*/  ISETP.NE.U32.AND P0, PT, RZ, UR6, PT ;  /* 0x00000006ff007c0c */ /* 0x000fc8000bf05070 */
[----:B------:R-:W-:-:S13]  /*0870*/  ISETP.NE.AND.EX P0, PT, RZ, UR7, PT, P0 ;  /* 0x00000007ff007c0c */ /* 0x000fda000bf05300 */
[----:B------:R-:W-:Y:S05]  /*0880*/  @!P0 BRA `(.L_x_8) ;  /* 0x00000000000c8947 */ /* 0x000fea0003800000 */
[----:B-1----:R-:W0:Y:S02]  /*0890*/  LDC.64 R2, c[0x0][0x590] ;  /* 0x00016400ff027b82 */ /* 0x002e240000000a00 */
[----:B0-----:R0:W5:Y:S01]  /*08a0*/  LDG.E R57, desc[UR36][R2.64] ;  /* 0x0000002402397981 */ /* 0x001162000c1e1900 */
[----:B------:R-:W-:Y:S05]  /*08b0*/  BRA `(.L_x_7) ;  /* 0x0000000000087947 */ /* 0x000fea0003800000 */
.L_x_8:
[----:B------:R-:W-:Y:S02]  /*08c0*/  ULDC UR5, c[0x0][0x584] ;  /* 0x0001610000057ab9 */ /* 0x000fe40000000800 */
[----:B0-----:R-:W-:-:S07]  /*08d0*/  IMAD.U32 R57, RZ, RZ, UR5 ;  /* 0x00000005ff397e24 */ /* 0x001fce000f8e00ff */
.L_x_7:
[----:B012---:R-:W0:Y:S01]  /*08e0*/  LDC R2, c[0x0][0x65c] ;  /* 0x00019700ff027b82 */ /* 0x007e220000000800 */
[----:B------:R-:W1:Y:S01]  /*08f0*/  S2R R12, SR_CTAID.Y ;  /* 0x00000000000c7919 */ /* 0x000e620000002600 */
[----:B------:R-:W-:Y:S01]  /*0900*/  ULDC UR5, c[0x0][0x28c] ;  /* 0x0000a30000057ab9 */ /* 0x000fe20000000800 */
[----:B------:R-:W-:Y:S01]  /*0910*/  UISETP.NE.AND UP0, UPT, UR13, 0x2, UPT ;  /* 0x000000020d00788c */ /* 0x000fe2000bf05270 */
[----:B------:R-:W-:Y:S01]  /*0920*/  IMAD.MOV.U32 R5, RZ, RZ, RZ ;  /* 0x000000ffff057224 */ /* 0x000fe200078e00ff */
[----:B------:R-:W2:Y:S01]  /*0930*/  S2R R4, SR_CTAID.X ;  /* 0x0000000000047919 */ /* 0x000ea20000002500 */
[----:B------:R-:W-:Y:S01]  /*0940*/  UIADD3 UR5, UR5, 0x7f, URZ ;  /* 0x0000007f05057890 */ /* 0x000fe2000fffe03f */
[----:B------:R-:W-:Y:S01]  /*0950*/  LOP3.LUT R28, R28, 0xfffffffd, RZ, 0xc0, !PT ;  /* 0xfffffffd1c1c7812 */ /* 0x000fe200078ec0ff */
[----:B------:R-:W-:Y:S01]  /*0960*/  UMOV UR40, URZ ;  /* 0x0000003f00287c82 */ /* 0x000fe20008000000 */
[----:B------:R-:W-:Y:S01]  /*0970*/  PLOP3.LUT P0, PT, PT, PT, UP0, 0x80, 0x0 ;  /* 0x000000000000781c */ /* 0x000fe20003f0f008 */
[----:B------:R-:W-:Y:S01]  /*0980*/  USHF.R.S32.HI UR8, URZ, 0x1f, UR5 ;  /* 0x0000001f3f087899 */ /* 0x000fe20008011405 */
[----:B------:R-:W-:Y:S01]  /*0990*/  UMOV UR41, URZ ;  /* 0x0000003f00297c82 */ /* 0x000fe20008000000 */
[----:B------:R-:W-:-:S02]  /*09a0*/  ULDC.64 UR10, c[0x0][0x650] ;  /* 0x00019400000a7ab9 */ /* 0x000fc40000000a00 */
[----:B------:R-:W-:-:S04]  /*09b0*/  ULEA.HI UR8, UR8, UR5, URZ, 0x7 ;  /* 0x0000000508087291 */ /* 0x000fc8000f8f383f */
[----:B------:R-:W-:Y:S01]  /*09c0*/  USHF.R.S32.HI UR39, URZ, 0x7, UR8 ;  /* 0x000000073f277899 */ /* 0x000fe20008011408 */
[----:B0-----:R-:W-:-:S13]  /*09d0*/  ISETP.NE.AND P2, PT, R2, 0x1, PT ;  /* 0x000000010200780c */ /* 0x001fda0003f45270 */
[----:B------:R-:W2:Y:S01]  /*09e0*/  @P2 LDC R17, c[0x0][0x10] ;  /* 0x00000400ff112b82 */ /* 0x000ea20000000800 */
[----:B-1----:R-:W-:Y:S01]  /*09f0*/  @P2 IMAD.MOV.U32 R6, RZ, RZ, R12 ;  /* 0x000000ffff062224 */ /* 0x002fe200078e000c */
[----:B------:R-:W-:Y:S01]  /*0a00*/  @P2 LOP3.LUT R28, R28, 0x2, RZ, 0xfc, !PT ;  /* 0x000000021c1c2812 */ /* 0x000fe200078efcff */
[----:B------:R-:W-:-:S05]  /*0a10*/  @P2 IMAD.MOV.U32 R7, RZ, RZ, RZ ;  /* 0x000000ffff072224 */ /* 0x000fca00078e00ff */
[----:B------:R-:W0:Y:S01]  /*0a20*/  @!P2 LDC R3, c[0x0][0xc] ;  /* 0x00000300ff03ab82 */ /* 0x000e220000000800 */
[----:B------:R-:W-:Y:S01]  /*0a30*/  ULDC UR6, c[0x0][0xc] ;  /* 0x0000030000067ab9 */ /* 0x000fe20000000800 */
[----:B------:R-:W-:Y:S01]  /*0a40*/  ULDC UR7, c[0x0][0x10] ;  /* 0x0000040000077ab9 */ /* 0x000fe20000000800 */
[----:B------:R-:W-:Y:S01]  /*0a50*/  ULDC UR5, c[0x0][0x14] ;  /* 0x0000050000057ab9 */ /* 0x000fe20000000800 */
[----:B------:R-:W-:-:S04]  /*0a60*/  UIMAD.WIDE.U32 UR6, UR6, UR7, URZ ;  /* 0x00000007060672a5 */ /* 0x000fc8000f8e003f */
[----:B------:R-:W-:Y:S02]  /*0a70*/  UIMAD.WIDE.U32 UR54, UR6, UR5, URZ ;  /* 0x00000005063672a5 */ /* 0x000fe4000f8e003f */
[----:B------:R-:W-:-:S04]  /*0a80*/  UIMAD UR5, UR7, UR5, URZ ;  /* 0x00000005070572a4 */ /* 0x000fc8000f8e023f */
[----:B------:R-:W-:Y:S01]  /*0a90*/  UIADD3 UR5, UR55, UR5, URZ ;  /* 0x0000000537057290 */ /* 0x000fe2000fffe03f */
[----:B--2---:R-:W-:-:S05]  /*0aa0*/  @P2 IMAD.WIDE.U32 R16, R4, R17, R6 ;  /* 0x0000001104102225 */ /* 0x004fca00078e0006 */
[----:B------:R-:W-:Y:S02]  /*0ab0*/  IMAD.U32 R23, RZ, RZ, UR5 ;  /* 0x00000005ff177e24 */ /* 0x000fe4000f8e00ff */
[----:B0-----:R-:W-:-:S04]  /*0ac0*/  @!P2 IMAD.WIDE.U32 R6, R3, R12, R4 ;  /* 0x0000000c0306a225 */ /* 0x001fc800078e0004 */
[----:B------:R-:W-:Y:S02]  /*0ad0*/  @P2 IMAD.MOV.U32 R3, RZ, RZ, RZ ;  /* 0x000000ffff032224 */ /* 0x000fe400078e00ff */
[----:B------:R-:W-:Y:S02]  /*0ae0*/  @!P2 IMAD.MOV.U32 R16, RZ, RZ, R6 ;  /* 0x000000ffff10a224 */ /* 0x000fe400078e0006 */
[----:B------:R-:W-:Y:S02]  /*0af0*/  @P2 IMAD.IADD R17, R17, 0x1, R3 ;  /* 0x0000000111112824 */ /* 0x000fe400078e0203 */
[----:B------:R-:W-:Y:S01]  /*0b00*/  @!P2 IMAD.MOV.U32 R17, RZ, RZ, R7 ;  /* 0x000000ffff11a224 */ /* 0x000fe200078e0007 */
[----:B------:R-:W-:Y:S06]  /*0b10*/  @P0 BRA `(.L_x_9) ;  /* 0x0000000000240947 */ /* 0x000fec0003800000 */
[----:B------:R-:W-:Y:S01]  /*0b20*/  R2UR UR5, R23 ;  /* 0x00000000170572ca */ /* 0x000fe200000e0000 */
[----:B------:R-:W-:Y:S01]  /*0b30*/  UISETP.GE.U32.AND UP0, UPT, UR39, 0x3, UPT ;  /* 0x000000032700788c */ /* 0x000fe2000bf06070 */
[----:B------:R-:W-:Y:S01]  /*0b40*/  IADD3 R16, P0, R16, UR54, RZ ;  /* 0x0000003610107c10 */ /* 0x000fe2000ff1e0ff */
[----:B------:R-:W-:Y:S01]  /*0b50*/  UIMAD.WIDE.U32 UR6, UR39, -0x55555555, URZ ;  /* 0xaaaaaaab270678a5 */ /* 0x000fe2000f8e003f */
[----:B------:R-:W-:-:S03]  /*0b60*/  UMOV UR41, URZ ;  /* 0x0000003f00297c82 */ /* 0x000fc60008000000 */
[----:B------:R-:W-:-:S04]  /*0b70*/  USHF.R.U32.HI UR6, URZ, 0x1, UR7 ;  /* 0x000000013f067899 */ /* 0x000fc80008011607 */
[----:B------:R-:W-:Y:S02]  /*0b80*/  UIMAD UR40, UR6, -0x3, UR39 ;  /* 0xfffffffd062878a4 */ /* 0x000fe4000f8e0227 */
[----:B------:R-:W-:Y:S01]  /*0b90*/  IADD3.X R17, R17, UR5, RZ, P0, !PT ;  /* 0x0000000511117c10 */ /* 0x000fe200087fe4ff */
[----:B------:R-:W-:-:S12]  /*0ba0*/  @UP0 ULOP3.LUT UR41, UR6, 0x1, URZ, 0xc0, !UPT ;  /* 0x0000000106290892 */ /* 0x000fd8000f8ec03f */
.L_x_9:
[----:B------:R-:W-:Y:S01]  /*0bb0*/  ISETP.GE.U32.AND P0, PT, R16, UR10, PT ;  /* 0x0000000a10007c0c */ /* 0x000fe2000bf06070 */
[----:B------:R-:W-:Y:S01]  /*0bc0*/  IMAD.MOV.U32 R22, RZ, RZ, -0x1 ;  /* 0xffffffffff167424 */ /* 0x000fe200078e00ff */
[----:B------:R-:W-:Y:S01]  /*0bd0*/  PRMT R3, RZ, 0x7610, R3 ;  /* 0x00007610ff037816 */ /* 0x000fe20000000003 */
[----:B------:R-:W-:Y:S01]  /*0be0*/  IMAD.MOV.U32 R18, RZ, RZ, -0x1 ;  /* 0xffffffffff127424 */ /* 0x000fe200078e00ff */
[----:B------:R-:W-:Y:S01]  /*0bf0*/  ISETP.GE.U32.AND.EX P0, PT, R17, UR11, PT, P0 ;  /* 0x0000000b11007c0c */ /* 0x000fe2000bf06100 */
[----:B------:R-:W-:-:S12]  /*0c00*/  IMAD.MOV.U32 R19, RZ, RZ, -0x1 ;  /* 0xffffffffff137424 */ /* 0x000fd800078e00ff */
[----:B------:R-:W-:Y:S05]  /*0c10*/  @P0 BRA `(.L_x_10) ;  /* 0x0000000400580947 */ /* 0x000fea0003800000 */
[----:B------:R-:W0:Y:S01]  /*0c20*/  LDC.64 R14, c[0x0][0x628] ;  /* 0x00018a00ff0e7b82 */ /* 0x000e220000000a00 */
[----:B------:R-:W-:Y:S02]  /*0c30*/  IMAD.MOV.U32 R6, RZ, RZ, R16 ;  /* 0x000000ffff067224 */ /* 0x000fe400078e0010 */
[----:B------:R-:W-:-:S05]  /*0c40*/  IMAD.MOV.U32 R7, RZ, RZ, R17 ;  /* 0x000000ffff077224 */ /* 0x000fca00078e0011 */
[----:B------:R-:W1:Y:S08]  /*0c50*/  LDC R18, c[0x0][0x630] ;  /* 0x00018c00ff127b82 */ /* 0x000e700000000800 */
[----:B------:R-:W2:Y:S01]  /*0c60*/  LDC.64 R20, c[0x0][0x620] ;  /* 0x00018800ff147b82 */ /* 0x000ea20000000a00 */
[----:B0-----:R-:W-:-:S04]  /*0c70*/  ISETP.NE.U32.AND P0, PT, R14, RZ, PT ;  /* 0x000000ff0e00720c */ /* 0x001fc80003f05070 */
[----:B------:R-:W-:-:S13]  /*0c80*/  ISETP.NE.AND.EX P0, PT, R15, RZ, PT, P0 ;  /* 0x000000ff0f00720c */ /* 0x000fda0003f05300 */
[----:B-12---:R-:W-:Y:S05]  /*0c90*/  @!P0 BRA `(.L_x_11) ;  /* 0x0000000000288947 */ /* 0x006fea0003800000 */
[----:B------:R-:W0:Y:S02]  /*0ca0*/  LDC R3, c[0x0][0x634] ;  /* 0x00018d00ff037b82 */ /* 0x000e240000000800 */
[----:B0-----:R-:W-:-:S05]  /*0cb0*/  IADD3 R3, P0, R16, R3, RZ ;  /* 0x0000000310037210 */ /* 0x001fca0007f1e0ff */
[----:B------:R-:W-:-:S04]  /*0cc0*/  IMAD.X R13, RZ, RZ, R17, P0 ;  /* 0x000000ffff0d7224 */ /* 0x000fc800000e0611 */
[----:B------:R-:W-:-:S04]  /*0cd0*/  IMAD.WIDE.U32 R6, R13, R14, RZ ;  /* 0x0000000e0d067225 */ /* 0x000fc800078e00ff */
[----:B------:R-:W-:-:S04]  /*0ce0*/  IMAD.WIDE.U32 R8, P0, R3, R15, R6 ;  /* 0x0000000f03087225 */ /* 0x000fc80007800006 */
[----:B------:R-:W-:-:S04]  /*0cf0*/  IMAD.WIDE.U32 R6, R3, R14, RZ ;  /* 0x0000000e03067225 */ /* 0x000fc800078e00ff */
[----:B------:R-:W-:Y:S01]  /*0d00*/  IMAD.X R11, RZ, RZ, RZ, P0 ;  /* 0x000000ffff0b7224 */ /* 0x000fe200000e06ff */
[----:B------:R-:W-:Y:S01]  /*0d10*/  IADD3 RZ, P0, R7, R8, RZ ;  /* 0x0000000807ff7210 */ /* 0x000fe20007f1e0ff */
[----:B------:R-:W-:-:S04]  /*0d20*/  IMAD.MOV.U32 R10, RZ, RZ, R9 ;  /* 0x000000ffff0a7224 */ /* 0x000fc800078e0009 */
[----:B------:R-:W-:-:S08]  /*0d30*/  IMAD.WIDE.U32.X R6, R13, R15, R10, P0 ;  /* 0x0000000f0d067225 */ /* 0x000fd000000e040a */
.L_x_11:
[-CC-:B------:R-:W-:Y:S01]  /*0d40*/  SHF.R.U64 R30, R6, R18.reuse, R7.reuse ;  /* 0x00000012061e7219 */ /* 0x180fe20000001207 */
[----:B------:R-:W0:Y:S01]  /*0d50*/  LDC R10, c[0x0][0x618] ;  /* 0x00018600ff0a7b82 */ /* 0x000e220000000800 */
[----:B------:R-:W-:Y:S01]  /*0d60*/  SHF.R.U32.HI R5, RZ, R18, R7 ;  /* 0x00000012ff057219 */ /* 0x000fe20000011607 */
[----:B------:R-:W-:Y:S01]  /*0d70*/  ULDC UR5, c[0x0][0x150] ;  /* 0x0000540000057ab9 */ /* 0x000fe20000000800 */
[----:B------:R-:W-:Y:S02]  /*0d80*/  IADD3 R9, P0, RZ, -R30, RZ ;  /* 0x8000001eff097210 */ /* 0x000fe40007f1e0ff */
[----:B------:R-:W-:-:S03]  /*0d90*/  I2FP.F32.U32 R3, R4 ;  /* 0x0000000400037245 */ /* 0x000fc60000201000 */
[----:B------:R-:W1:Y:S01]  /*0da0*/  LDC.64 R26, c[0x0][0x640] ;  /* 0x00019000ff1a7b82 */ /* 0x000e620000000a00 */
[----:B------:R-:W-:Y:S02]  /*0db0*/  IMAD.X R11, RZ, RZ, ~R5, P0 ;  /* 0x000000ffff0b7224 */ /* 0x000fe400000e0e05 */
[----:B------:R-:W-:Y:S01]  /*0dc0*/  FMUL R3, R3, UR5 ;  /* 0x0000000503037c20 */ /* 0x000fe20008400000 */
[----:B------:R-:W-:Y:S01]  /*0dd0*/  IMAD.WIDE.U32 R6, R9, R20, R16 ;  /* 0x0000001409067225 */ /* 0x000fe200078e0010 */
[----:B------:R-:W-:-:S03]  /*0de0*/  ULDC UR5, c[0x0][0x154] ;  /* 0x0000550000057ab9 */ /* 0x000fc60000000800 */
[----:B------:R-:W-:Y:S01]  /*0df0*/  IMAD R8, R11, R20, RZ ;  /* 0x000000140b087224 */ /* 0x000fe200078e02ff */
[----:B------:R-:W2:Y:S01]  /*0e00*/  LDC R5, c[0x0][0x144] ;  /* 0x00005100ff057b82 */ /* 0x000ea20000000800 */
[----:B------:R-:W3:Y:S02]  /*0e10*/  F2I.U32.TRUNC.NTZ R3, R3 ;  /* 0x0000000300037305 */ /* 0x000ee4000020f000 */
[----:B------:R-:W-:-:S04]  /*0e20*/  IMAD R9, R9, R21, R8 ;  /* 0x0000001509097224 */ /* 0x000fc800078e0208 */
[----:B------:R-:W-:Y:S01]  /*0e30*/  IMAD.IADD R7, R7, 0x1, R9 ;  /* 0x0000000107077824 */ /* 0x000fe200078e0209 */
[----:B------:R-:W4:Y:S01]  /*0e40*/  LDC R18, c[0x0][0x608] ;  /* 0x00018200ff127b82 */ /* 0x000f220000000800 */
[----:B------:R-:W-:-:S03]  /*0e50*/  IMAD.MOV.U32 R9, RZ, RZ, -0x1 ;  /* 0xffffffffff097424 */ /* 0x000fc600078e00ff */
[----:B0-----:R-:W-:Y:S02]  /*0e60*/  SHF.R.U64 R14, R6, R10, R7 ;  /* 0x0000000a060e7219 */ /* 0x001fe40000001207 */
[----:B------:R-:W-:Y:S02]  /*0e70*/  I2FP.F32.U32 R6, R12 ;  /* 0x0000000c00067245 */ /* 0x000fe40000201000 */
[----:B------:R-:W0:Y:S01]  /*0e80*/  LDC R20, c[0x0][0x658] ;  /* 0x00019600ff147b82 */ /* 0x000e220000000800 */
[----:B-1----:R-:W-:Y:S01]  /*0e90*/  ISETP.NE.U32.AND P0, PT, R26, RZ, PT ;  /* 0x000000ff1a00720c */ /* 0x002fe20003f05070 */
[----:B---3--:R-:W-:Y:S02]  /*0ea0*/  IMAD.MOV R8, RZ, RZ, -R3 ;  /* 0x000000ffff087224 */ /* 0x008fe400078e0a03 */
[----:B------:R-:W-:Y:S01]  /*0eb0*/  FMUL R6, R6, UR5 ;  /* 0x0000000506067c20 */ /* 0x000fe20008400000 */
[----:B------:R-:W-:Y:S02]  /*0ec0*/  SHF.R.U32.HI R7, RZ, R10, R7 ;  /* 0x0000000aff077219 */ /* 0x000fe40000011607 */
[----:B------:R-:W-:Y:S01]  /*0ed0*/  ISETP.NE.AND.EX P0, PT, R27, RZ, PT, P0 ;  /* 0x000000ff1b00720c */ /* 0x000fe20003f05300 */
[----:B------:R1:W3:Y:S01]  /*0ee0*/  F2I.U32.TRUNC.NTZ R13, R6 ;  /* 0x00000006000d7305 */ /* 0x0002e2000020f000 */
[----:B------:R-:W1:Y:S01]  /*0ef0*/  LDC R15, c[0x0][0x148] ;  /* 0x00005200ff0f7b82 */ /* 0x000e620000000800 */
[----:B--2---:R-:W-:-:S07]  /*0f00*/  IMAD R3, R5, R8, R4 ;  /* 0x0000000805037224 */ /* 0x004fce00078e0204 */
[----:B------:R-:W2:Y:S01]  /*0f10*/  LDC R21, c[0x0][0x600] ;  /* 0x00018000ff157b82 */ /* 0x000ea20000000800 */
[-CC-:B----4-:R-:W-:Y:S02]  /*0f20*/  SHF.R.U64 R32, R14, R18.reuse, R7.reuse ;  /* 0x000000120e207219 */ /* 0x190fe40000001207 */
[----:B------:R-:W-:Y:S01]  /*0f30*/  SHF.R.U32.HI R5, RZ, R18, R7 ;  /* 0x00000012ff057219 */ /* 0x000fe20000011607 */
[----:B------:R-:W-:-:S04]  /*0f40*/  IMAD.MOV.U32 R7, RZ, RZ, 0x1 ;  /* 0x00000001ff077424 */ /* 0x000fc800078e00ff */
[----:B------:R-:W4:Y:S01]  /*0f50*/  LDC R22, c[0x0][0x648] ;  /* 0x00019200ff167b82 */ /* 0x000f220000000800 */
[-C--:B0-----:R-:W-:Y:S02]  /*0f60*/  SHF.L.U32 R4, R9, R20.reuse, RZ ;  /* 0x0000001409047219 */ /* 0x081fe400000006ff */
[--C-:B------:R-:W-:Y:S02]  /*0f70*/  SHF.R.U64 R18, R32, R20, R5.reuse ;  /* 0x0000001420127219 */ /* 0x100fe40000001205 */
[----:B------:R-:W-:Y:S02]  /*0f80*/  LOP3.LUT R11, RZ, R4, RZ, 0x33, !PT ;  /* 0x00000004ff0b7212 */ /* 0x000fe400078e33ff */
[-C--:B------:R-:W-:Y:S01]  /*0f90*/  SHF.R.U32.HI R5, RZ, R20.reuse, R5 ;  /* 0x00000014ff057219 */ /* 0x080fe20000011605 */
[----:B------:R-:W0:Y:S01]  /*0fa0*/  LDC R25, c[0x0][0x638] ;  /* 0x00018e00ff197b82 */ /* 0x000e220000000800 */
[----:B------:R-:W-:Y:S01]  /*0fb0*/  SHF.L.U32 R10, R7, R20, RZ ;  /* 0x00000014070a7219 */ /* 0x000fe200000006ff */
[----:B------:R-:W-:-:S06]  /*0fc0*/  IMAD.MOV.U32 R4, RZ, RZ, R18 ;  /* 0x000000ffff047224 */ /* 0x000fcc00078e0012 */
[----:B------:R-:W0:Y:S01]  /*0fd0*/  LDC R29, c[0x0][0x610] ;  /* 0x00018400ff1d7b82 */ /* 0x000e220000000800 */
[----:B-1-3--:R-:W-:Y:S05]  /*0fe0*/  @!P0 BRA `(.L_x_12) ;  /* 0x0000000000288947 */ /* 0x00afea0003800000 */
[----:B------:R-:W1:Y:S02]  /*0ff0*/  LDC R9, c[0x0][0x64c] ;  /* 0x00019300ff097b82 */ /* 0x000e640000000800 */
[----:B-1----:R-:W-:-:S05]  /*1000*/  IADD3 R9, P0, R18, R9, RZ ;  /* 0x0000000912097210 */ /* 0x002fca0007f1e0ff */
        /* <DEDUP_REMOVED lines=8> */
.L_x_12:
[----:B----4-:R-:W-:Y:S01]  /*1090*/  SHF.R.U64 R4, R4, R22, R5 ;  /* 0x0000001604047219 */ /* 0x010fe20000001205 */
[----:B--2---:R-:W-:Y:S01]  /*10a0*/  VIADD R5, R21, 0xffffffff ;  /* 0xffffffff15057836 */ /* 0x004fe20000000000 */
[----:B------:R-:W-:Y:S01]  /*10b0*/  LOP3.LUT R11, R32, R11, RZ, 0xc0, !PT ;  /* 0x0000000b200b7212 */ /* 0x000fe200078ec0ff */
[----:B------:R-:W-:Y:S02]  /*10c0*/  IMAD.MOV R13, RZ, RZ, -R13 ;  /* 0x000000ffff0d7224 */ /* 0x000fe400078e0a0d */
[----:B------:R-:W-:Y:S01]  /*10d0*/  IMAD.MOV R6, RZ, RZ, -R4 ;  /* 0x000000ffff067224 */ /* 0x000fe200078e0a04 */
[----:B------:R-:W-:Y:S01]  /*10e0*/  LOP3.LUT R5, R14, R5, RZ, 0xc0, !PT ;  /* 0x000000050e057212 */ /* 0x000fe200078ec0ff */
[----:B------:R-:W-:Y:S02]  /*10f0*/  IMAD R10, R10, R4, R11 ;  /* 0x000000040a0a7224 */ /* 0x000fe400078e020b */
[----:B------:R-:W-:Y:S02]  /*1100*/  @P2 IMAD R3, R15, R13, R12 ;  /* 0x0000000d0f032224 */ /* 0x000fe400078e020c */
[----:B0-----:R-:W-:-:S02]  /*1110*/  IMAD R4, R6, R25, R18 ;  /* 0x0000001906047224 */ /* 0x001fc400078e0212 */
[----:B------:R-:W-:Y:S02]  /*1120*/  IMAD R22, R10, R29, R3 ;  /* 0x0000001d0a167224 */ /* 0x000fe400078e0203 */
[----:B------:R-:W-:Y:S02]  /*1130*/  IMAD R5, R4, R21, R5 ;  /* 0x0000001504057224 */ /* 0x000fe400078e0205 */
[----:B------:R-:W-:Y:S02]  /*1140*/  IMAD.MOV.U32 R3, RZ, RZ, 0x1 ;  /* 0x00000001ff037424 */ /* 0x000fe400078e00ff */
[----:B------:R-:W-:Y:S01]  /*1150*/  IMAD.MOV.U32 R19, RZ, RZ, R30 ;  /* 0x000000ffff137224 */ /* 0x000fe200078e001e */
[----:B------:R-:W-:Y:S02]  /*1160*/  SEL R18, R5, R22, !P2 ;  /* 0x0000001605127207 */ /* 0x000fe40005000000 */
[----:B------:R-:W-:-:S07]  /*1170*/  SEL R22, R22, R5, !P2 ;  /* 0x0000000516167207 */ /* 0x000fce0005000000 */
.L_x_10:
[----:B------:R-:W-:Y:S05]  /*1180*/  @!P1 BRA `(.L_x_13) ;  /* 0x0000005400dc9947 */ /* 0x000fea0003800000 */
[----:B------:R-:W-:-:S06]  /*1190*/  UISETP.GT.U32.AND UP0, UPT, UR12, 0x1, UPT ;  /* 0x000000010c00788c */ /* 0x000fcc000bf04070 */
[----:B------:R-:W-:-:S13]  /*11a0*/  PLOP3.LUT P0, PT, PT, PT, UP0, 0x80, 0x0 ;  /* 0x000000000000781c */ /* 0x000fda0003f0f008 */
[----:B------:R-:W-:Y:S05]  /*11b0*/  @P0 EXIT ;  /* 0x000000000000094d */ /* 0x000fea0003800000 */
.L_x_14:
[----:B------:R-:W-:-:S08]  /*11c0*/  NOP ;  /* 0x0000000000007918 */ /* 0x000fd00000000000 */
[----:B------:R-:W0:Y:S02]  /*11d0*/  USETMAXREG.TRY_ALLOC.CTAPOOL UP0, 0xe8 ;  /* 0x000000e8000079c8 */ /* 0x000e240008000600 */
[----:B0-----:R-:W-:-:S13]  /*11e0*/  PLOP3.LUT P0, PT, PT, PT, UP0, 0x80, 0x0 ;  /* 0x000000000000781c */ /* 0x001fda0003f0f008 */
[----:B------:R-:W-:Y:S05]  /*11f0*/  @!P0 BRA `(.L_x_14) ;  /* 0xfffffffc00f08947 */ /* 0x000fea000383ffff */
[----:B------:R-:W-:-:S13]  /*1200*/  LOP3.LUT P0, RZ, R3, 0xff, RZ, 0xc0, !PT ;  /* 0x000000ff03ff7812 */ /* 0x000fda000780c0ff */
[----:B------:R-:W-:Y:S05]  /*1210*/  @!P0 EXIT ;  /* 0x000000000000894d */ /* 0x000fea0003800000 */
[----:B------:R-:W-:Y:S01]  /*1220*/  SHF.R.S32.HI R3, RZ, 0x1f, R24 ;  /* 0x0000001fff037819 */ /* 0x000fe20000011418 */
[----:B------:R-:W0:Y:S01]  /*1230*/  LDC R67, c[0x0][0x658] ;  /* 0x00019600ff437b82 */ /* 0x000e220000000800 */
[----:B------:R-:W-:Y:S01]  /*1240*/  UMOV UR45, 0x400 ;  /* 0x00000400002d7882 */ /* 0x000fe20000000000 */
[----:B------:R-:W-:Y:S01]  /*1250*/  R2UR UR6, R23 ;  /* 0x00000000170672ca */ /* 0x000fe200000e0000 */
[----:B------:R-:W-:Y:S01]  /*1260*/  IMAD.MOV.U32 R4, RZ, RZ, 0x1 ;  /* 0x00000001ff047424 */ /* 0x000fe200078e00ff */
[CC--:B------:R-:W-:Y:S01]  /*1270*/  LEA.HI R0, R3.reuse, R24.reuse, RZ, 0x2 ;  /* 0x0000001803007211 */ /* 0x0c0fe200078f10ff */
[----:B------:R-:W-:Y:S01]  /*1280*/  ULDC UR5, c[0x0][0x284] ;  /* 0x0000a10000057ab9 */ /* 0x000fe20000000800 */
[----:B------:R-:W-:Y:S01]  /*1290*/  LEA.HI R3, R3, R24, RZ, 0x5 ;  /* 0x0000001803037211 */ /* 0x000fe200078f28ff */
[----:B------:R-:W-:Y:S01]  /*12a0*/  ULOP3.LUT UR42, UR38, 0x1, URZ, 0xfc, !UPT ;  /* 0x00000001262a7892 */ /* 0x000fe2000f8efc3f */
[--C-:B------:R-:W-:Y:S01]  /*12b0*/  SHF.R.S32.HI R58, RZ, 0x2, R0.reuse ;  /* 0x00000002ff3a7819 */ /* 0x100fe20000011400 */
[----:B------:R-:W1:Y:S01]  /*12c0*/  S2UR UR4, SR_CgaCtaId ;  /* 0x00000000000479c3 */ /* 0x000e620000008800 */
[----:B------:R-:W-:Y:S01]  /*12d0*/  SHF.R.S32.HI R5, RZ, 0x1f, R0 ;  /* 0x0000001fff057819 */ /* 0x000fe20000011400 */
[----:B------:R-:W-:Y:S01]  /*12e0*/  UIADD3 UR43, UR39, -0x1, URZ ;  /* 0xffffffff272b7890 */ /* 0x000fe2000fffe03f */
[----:B------:R-:W-:Y:S01]  /*12f0*/  LOP3.LUT R7, R0, 0xfffffffc, RZ, 0xc0, !PT ;  /* 0xfffffffc00077812 */ /* 0x000fe200078ec0ff */
[----:B------:R-:W-:Y:S01]  /*1300*/  USHF.L.U32 UR44, UR39, 0x1, URZ ;  /* 0x00000001272c7899 */ /* 0x000fe2000800063f */
[----:B------:R-:W-:Y:S01]  /*1310*/  LEA.HI R5, R5, R58, RZ, 0x3 ;  /* 0x0000003a05057211 */ /* 0x000fe200078f18ff */
[----:B------:R-:W-:Y:S01]  /*1320*/  USHF.L.U64.HI UR46, UR54, 0x1, UR6 ;  /* 0x00000001362e7899 */ /* 0x000fe20008010206 */
[----:B------:R-:W-:Y:S01]  /*1330*/  SHF.R.S32.HI R9, RZ, 0x5, R3 ;  /* 0x00000005ff097819 */ /* 0x000fe20000011403 */
[----:B------:R-:W-:Y:S01]  /*1340*/  IMAD.IADD R7, R24, 0x1, -R7 ;  /* 0x0000000118077824 */ /* 0x000fe200078e0a07 */
[----:B------:R-:W-:Y:S01]  /*1350*/  LOP3.LUT R5, R5, 0xfffffff8, RZ, 0xc0, !PT ;  /* 0xfffffff805057812 */ /* 0x000fe200078ec0ff */
[----:B------:R-:W2:Y:S02]  /*1360*/  LDC.64 R10, c[0x0][0x5c8] ;  /* 0x00017200ff0a7b82 */ /* 0x000ea40000000a00 */
[----:B------:R-:W-:-:S02]  /*1370*/  IMAD R0, R9, 0x100, R7 ;  /* 0x0000010009007824 */ /* 0x000fc400078e0207 */
[----:B------:R-:W-:Y:S02]  /*1380*/  IMAD.IADD R58, R58, 0x1, -R5 ;  /* 0x000000013a3a7824 */ /* 0x000fe400078e0a05 */
[----:B------:R-:W-:Y:S02]  /*1390*/  IMAD.SHL.U32 R60, R7, 0x2, RZ ;  /* 0x00000002073c7824 */ /* 0x000fe400078e00ff */
[----:B------:R-:W3:Y:S01]  /*13a0*/  LDC R64, c[0x0][0x600] ;  /* 0x00018000ff407b82 */ /* 0x000ee20000000800 */
[--C-:B------:R-:W-:Y:S01]  /*13b0*/  SHF.R.S32.HI R5, RZ, 0x1f, R58.reuse ;  /* 0x0000001fff057819 */ /* 0x100fe2000001143a */
[--C-:B------:R-:W-:Y:S01]  /*13c0*/  IMAD R71, R9, -0x10, -R58.reuse ;  /* 0xfffffff009477824 */ /* 0x100fe200078e0a3a */
[----:B------:R-:W-:Y:S02]  /*13d0*/  SHF.R.S32.HI R59, RZ, 0x1f, R58 ;  /* 0x0000001fff3b7819 */ /* 0x000fe4000001143a */
[----:B------:R-:W-:Y:S01]  /*13e0*/  LEA.HI R5, R5, R58, RZ, 0x2 ;  /* 0x0000003a05057211 */ /* 0x000fe200078f10ff */
[----:B-1----:R-:W-:Y:S01]  /*13f0*/  ULEA UR45, UR4, UR45, 0x18 ;  /* 0x0000002d042d7291 */ /* 0x002fe2000f8ec03f */
[----:B------:R-:W-:Y:S01]  /*1400*/  SHF.R.S32.HI R61, RZ, 0x1f, R60 ;  /* 0x0000001fff3d7819 */ /* 0x000fe2000001143c */
[----:B------:R-:W1:Y:S01]  /*1410*/  LDC R62, c[0x0][0x288] ;  /* 0x0000a200ff3e7b82 */ /* 0x000e620000000800 */
[C---:B------:R-:W-:Y:S01]  /*1420*/  LOP3.LUT R3, R5.reuse, 0xfffffffc, RZ, 0xc0, !PT ;  /* 0xfffffffc05037812 */ /* 0x040fe200078ec0ff */
[----:B------:R-:W-:Y:S01]  /*1430*/  UIADD3 UR47, UR45, 0x40, URZ ;  /* 0x000000402d2f7890 */ /* 0x000fe2000fffe03f */
[----:B------:R-:W-:Y:S01]  /*1440*/  LOP3.LUT P0, RZ, R5, 0x4, RZ, 0xc0, !PT ;  /* 0x0000000405ff7812 */ /* 0x000fe2000780c0ff */
[----:B------:R-:W-:Y:S01]  /*1450*/  VIADD R71, R71, UR5 ;  /* 0x0000000547477c36 */ /* 0x000fe20008000000 */
[----:B------:R-:W-:Y:S01]  /*1460*/  LOP3.LUT R68, R5, 0x4, RZ, 0xc0, !PT ;  /* 0x0000000405447812 */ /* 0x000fe200078ec0ff */
[----:B------:R-:W-:Y:S01]  /*1470*/  IMAD.IADD R3, R58, 0x1, -R3 ;  /* 0x000000013a037824 */ /* 0x000fe200078e0a03 */
[----:B------:R-:W-:Y:S01]  /*1480*/  P2R R77, PR, RZ, 0x1 ;  /* 0x00000001ff4d7803 */ /* 0x000fe20000000000 */
[----:B------:R-:W-:Y:S01]  /*1490*/  IMAD.WIDE R58, R9, 0x10, R58 ;  /* 0x00000010093a7825 */ /* 0x000fe200078e023a */
[----:B--2---:R-:W-:-:S03]  /*14a0*/  SHF.L.U64.HI R66, R10, 0x3, R11 ;  /* 0x000000030a427819 */ /* 0x004fc6000001020b */
[----:B------:R-:W-:Y:S02]  /*14b0*/  IMAD.U32 R3, R0, 0x8, R3 ;  /* 0x0000000800037824 */ /* 0x000fe400078e0003 */
[----:B------:R-:W-:Y:S02]  /*14c0*/  IMAD.MOV.U32 R0, RZ, RZ, -0x1 ;  /* 0xffffffffff007424 */ /* 0x000fe400078e00ff */
[----:B------:R-:W-:Y:S02]  /*14d0*/  IMAD.IADD R68, R68, 0x1, R3 ;  /* 0x0000000144447824 */ /* 0x000fe400078e0203 */
[----:B------:R-:W-:Y:S01]  /*14e0*/  IMAD.SHL.U32 R65, R10, 0x8, RZ ;  /* 0x000000080a417824 */ /* 0x000fe200078e00ff */
[-C--:B0-----:R-:W-:Y:S01]  /*14f0*/  SHF.L.U32 R63, R0, R67.reuse, RZ ;  /* 0x00000043003f7219 */ /* 0x081fe200000006ff */
[----:B------:R-:W-:Y:S01]  /*1500*/  VIADD R0, R69, 0xffffffff ;  /* 0xffffffff45007836 */ /* 0x000fe20000000000 */
[----:B------:R-:W-:Y:S01]  /*1510*/  SHF.L.U32 R67, R4, R67, RZ ;  /* 0x0000004304437219 */ /* 0x000fe200000006ff */
[----:B---3--:R-:W-:Y:S01]  /*1520*/  VIADD R64, R64, 0xffffffff ;  /* 0xffffffff40407836 */ /* 0x008fe20000000000 */
[----:B------:R-:W-:Y:S01]  /*1530*/  LOP3.LUT R63, RZ, R63, RZ, 0x33, !PT ;  /* 0x0000003fff3f7212 */ /* 0x000fe200078e33ff */
[----:B-1----:R-:W-:Y:S01]  /*1540*/  IMAD R62, R7, -0x2, R62 ;  /* 0xfffffffe073e7824 */ /* 0x002fe200078e023e */
[C---:B------:R-:W-:Y:S01]  /*1550*/  ISETP.NE.AND P0, PT, R0.reuse, RZ, PT ;  /* 0x000000ff0000720c */ /* 0x040fe20003f05270 */
[----:B------:R-:W-:Y:S01]  /*1560*/  IMAD.SHL.U32 R0, R0, 0x8, RZ ;  /* 0x0000000800007824 */ /* 0x000fe200078e00ff */
[----:B------:R-:W-:-:S02]  /*1570*/  LEA R69, R69, UR47, 0x3 ;  /* 0x0000002f45457c11 */ /* 0x000fc4000f8e18ff */
[----:B------:R-:W-:Y:S02]  /*1580*/  SEL R76, RZ, 0x1, P0 ;  /* 0x00000001ff4c7807 */ /* 0x000fe40000000000 */
[----:B------:R-:W-:-:S04]  /*1590*/  LOP3.LUT R0, R0, 0x8, RZ, 0xc0, !PT ;  /* 0x0000000800007812 */ /* 0x000fc800078ec0ff */
[C---:B------:R-:W-:Y:S02]  /*15a0*/  LOP3.LUT R78, R0.reuse, 0x8, RZ, 0x3c, !PT ;  /* 0x00000008004e7812 */ /* 0x040fe400078e3cff */
[----:B------:R-:W-:-:S07]  /*15b0*/  LOP3.LUT R70, R0, 0x18, RZ, 0x3c, !PT ;  /* 0x0000001800467812 */ /* 0x000fce00078e3cff */
.L_x_109:
[----:B------:R-:W-:-:S04]  /*15c0*/  SHF.L.U32 R0, R76, 0x1f, RZ ;  /* 0x0000001f4c007819 */ /* 0x000fc800000006ff */
[----:B------:R-:W0:Y:S02]  /*15d0*/  SYNCS.PHASECHK.TRANS64.TRYWAIT P0, [R69+URZ+-0x8], R0 ;  /* 0xfffff800450075a7 */ /* 0x000e24000800017f */
[----:B012-4-:R-:W-:Y:S05]  /*15e0*/  @!P0 BRA `(.L_x_15) ;  /* 0x00000068005c8947 */ /* 0x017fea0003800000 */
.L_x_132:
[----:B------:R-:W-:-:S04]  /*15f0*/  UIADD3 UR4, UR45, 0x800, URZ ;  /* 0x000008002d047890 */ /* 0x000fc8000fffe03f */
[----:B------:R-:W-:-:S06]  /*1600*/  ULOP3.LUT UP0, URZ, UR4, 0x9f, URZ, 0xc0, !UPT ;  /* 0x0000009f043f7892 */ /* 0x000fcc000f80c03f */
[----:B------:R-:W-:-:S13]  /*1610*/  PLOP3.LUT P0, PT, PT, PT, UP0, 0x80, 0x0 ;  /* 0x000000000000781c */ /* 0x000fda0003f0f008 */
[----:B------:R-:W-:Y:S05]  /*1620*/  @!P0 BRA `(.L_x_16) ;  /* 0x0000000000408947 */ /* 0x000fea0003800000 */
[----:B0-----:R-:W-:Y:S01]  /*1630*/  MOV R0, 0x0 ;  /* 0x0000000000007802 */ /* 0x001fe20000000f00 */
[----:B------:R-:W-:Y:S01]  /*1640*/  ULDC.64 UR4, c[0x4][0x70] ;  /* 0x01001c0000047ab9 */ /* 0x000fe20000000a00 */
[----:B------:R-:W-:Y:S01]  /*1650*/  ULDC.64 UR6, c[0x4][0x8] ;  /* 0x0100020000067ab9 */ /* 0x000fe20000000a00 */
[----:B------:R-:W-:Y:S01]  /*1660*/  IMAD.U32 R4, RZ, RZ, UR4 ;  /* 0x00000004ff047e24 */ /* 0x000fe2000f8e00ff */
[----:B------:R0:W1:Y:S01]  /*1670*/  LDC.64 R14, c[0x4][R0] ;  /* 0x01000000000e7b82 */ /* 0x0000620000000a00 */
[----:B------:R-:W-:Y:S01]  /*1680*/  IMAD.U32 R5, RZ, RZ, UR5 ;  /* 0x00000005ff057e24 */ /* 0x000fe2000f8e00ff */
[----:B------:R-:W-:Y:S01]  /*1690*/  ULDC.64 UR4, c[0x4][0x78] ;  /* 0x01001e0000047ab9 */ /* 0x000fe20000000a00 */
[----:B------:R-:W-:Y:S02]  /*16a0*/  IMAD.U32 R10, RZ, RZ, UR6 ;  /* 0x00000006ff0a7e24 */ /* 0x000fe4000f8e00ff */
[----:B------:R-:W-:Y:S02]  /*16b0*/  IMAD.U32 R6, RZ, RZ, UR4 ;  /* 0x00000004ff067e24 */ /* 0x000fe4000f8e00ff */
[----:B------:R-:W-:-:S02]  /*16c0*/  IMAD.U32 R7, RZ, RZ, UR5 ;  /* 0x00000005ff077e24 */ /* 0x000fc4000f8e00ff */
[----:B------:R-:W-:Y:S02]  /*16d0*/  IMAD.U32 R11, RZ, RZ, UR7 ;  /* 0x00000007ff0b7e24 */ /* 0x000fe4000f8e00ff */
[----:B------:R-:W-:Y:S02]  /*16e0*/  IMAD.MOV.U32 R8, RZ, RZ, 0x70 ;  /* 0x00000070ff087424 */ /* 0x000fe400078e00ff */
[----:B------:R-:W-:Y:S02]  /*16f0*/  IMAD.MOV.U32 R12, RZ, RZ, 0x1 ;  /* 0x00000001ff0c7424 */ /* 0x000fe400078e00ff */
[----:B0-----:R-:W-:-:S07]  /*1700*/  IMAD.MOV.U32 R13, RZ, RZ, RZ ;  /* 0x000000ffff0d7224 */ /* 0x001fce00078e00ff */
[----:B------:R-:W-:-:S07]  /*1710*/  LEPC R20, `(.L_x_16) ;  /* 0x000000001014794e */ /* 0x000fce0000000000 */
[----:B-1---5:R-:W-:Y:S05]  /*1720*/  CALL.ABS.NOINC R14 ;  /* 0x000000000e007343 */ /* 0x022fea0003c00000 */
.L_x_16:
[----:B------:R-:W-:-:S04]  /*1730*/  IMAD.U32 R26, RZ, RZ, UR45 ;  /* 0x0000002dff1a7e24 */ /* 0x000fc8000f8e00ff */
[----:B------:R-:W-:-:S05]  /*1740*/  VIADD R26, R26, 0x18800 ;  /* 0x000188001a1a7836 */ /* 0x000fca0000000000 */
[----:B------:R-:W-:-:S13]  /*1750*/  LOP3.LUT P0, RZ, R26, 0x3ff, RZ, 0xc0, !PT ;  /* 0x000003ff1aff7812 */ /* 0x000fda000780c0ff */
[----:B------:R-:W-:Y:S05]  /*1760*/  @!P0 BRA `(.L_x_17) ;  /* 0x00000000007c8947 */ /* 0x000fea0003800000 */
[----:B------:R-:W-:Y:S01]  /*1770*/  MOV R24, 0x0 ;  /* 0x0000000000187802 */ /* 0x000fe20000000f00 */
[----:B------:R-:W-:Y:S01]  /*1780*/  ULDC.64 UR4, c[0x4][0x70] ;  /* 0x01001c0000047ab9 */ /* 0x000fe20000000a00 */
[----:B------:R-:W-:Y:S01]  /*1790*/  ULDC.64 UR6, c[0x4][0x78] ;  /* 0x01001e0000067ab9 */ /* 0x000fe20000000a00 */
[----:B------:R-:W-:Y:S01]  /*17a0*/  IMAD.U32 R4, RZ, RZ, UR4 ;  /* 0x00000004ff047e24 */ /* 0x000fe2000f8e00ff */
[----:B------:R1:W2:Y:S01]  /*17b0*/  LDC.64 R14, c[0x4][R24] ;  /* 0x01000000180e7b82 */ /* 0x0002a20000000a00 */
        /* <DEDUP_REMOVED lines=8> */
[----:B-1----:R-:W-:-:S07]  /*1840*/  IMAD.MOV.U32 R13, RZ, RZ, RZ ;  /* 0x000000ffff0d7224 */ /* 0x002fce00078e00ff */
[----:B------:R-:W-:-:S07]  /*1850*/  LEPC R20, `(.L_x_18) ;  /* 0x000000001014794e */ /* 0x000fce0000000000 */
[----:B0-2--5:R-:W-:Y:S05]  /*1860*/  CALL.ABS.NOINC R14 ;  /* 0x000000000e007343 */ /* 0x025fea0003c00000 */
.L_x_18:
[----:B------:R-:W0:Y:S01]  /*1870*/  LDC.64 R24, c[0x4][R24] ;  /* 0x0100000018187b82 */ /* 0x000e220000000a00 */
[----:B------:R-:W-:Y:S01]  /*1880*/  ULDC.64 UR4, c[0x4][0x70] ;  /* 0x01001c0000047ab9 */ /* 0x000fe20000000a00 */
[----:B------:R-:W-:Y:S01]  /*1890*/  ULDC.64 UR6, c[0x4][0x10] ;  /* 0x0100040000067ab9 */ /* 0x000fe20000000a00 */
[----:B------:R-:W-:Y:S02]  /*18a0*/  IMAD.U32 R4, RZ, RZ, UR4 ;  /* 0x00000004ff047e24 */ /* 0x000fe4000f8e00ff */
        /* <DEDUP_REMOVED lines=8> */
[----:B------:R-:W-:-:S07]  /*1930*/  IMAD.MOV.U32 R13, RZ, RZ, RZ ;  /* 0x000000ffff0d7224 */ /* 0x000fce00078e00ff */
[----:B------:R-:W-:-:S07]  /*1940*/  LEPC R20, `(.L_x_17) ;  /* 0x000000001014794e */ /* 0x000fce0000000000 */
[----:B0-----:R-:W-:Y:S05]  /*1950*/  CALL.ABS.NOINC R24 ;  /* 0x0000000018007343 */ /* 0x001fea0003c00000 */
.L_x_17:
[----:B0-----:R-:W-:Y:S01]  /*1960*/  IMAD.U32 R0, RZ, RZ, UR42 ;  /* 0x0000002aff007e24 */ /* 0x001fe2000f8e00ff */
[----:B------:R-:W-:-:S04]  /*1970*/  UMOV UR4, 0xffffffff ;  /* 0xffffffff00047882 */ /* 0x000fc80000000000 */
[----:B------:R-:W-:Y:S01]  /*1980*/  ISETP.NE.AND P0, PT, R0, 0x3, PT ;  /* 0x000000030000780c */ /* 0x000fe20003f05270 */
[----:B------:R-:W-:-:S12]  /*1990*/  BRA.DIV UR4, `(.L_x_19) ;  /* 0x0000006604847947 */ /* 0x000fd8000b800000 */
.L_x_134:
[----:B------:R-:W-:Y:S05]  /*19a0*/  @!P0 BRA `(.L_x_20) ;  /* 0x0000000000048947 */ /* 0x000fea0003800000 */
[----:B------:R-:W-:Y:S01]  /*19b0*/  BPT.TRAP 0x1 ;  /* 0x000000040000795c */ /* 0x000fe20000300000 */
.L_x_20:
[----:B------:R-:W-:Y:S02]  /*19c0*/  IMAD.U32 R3, RZ, RZ, UR40 ;  /* 0x00000028ff037e24 */ /* 0x000fe4000f8e00ff */
[----:B------:R-:W-:-:S03]  /*19d0*/  IMAD.U32 R0, RZ, RZ, UR41 ;  /* 0x00000029ff007e24 */ /* 0x000fc6000f8e00ff */
[----:B------:R-:W-:Y:S02]  /*19e0*/  LEA R3, R3, UR45, 0x3 ;  /* 0x0000002d03037c11 */ /* 0x000fe4000f8e18ff */
[----:B------:R-:W-:-:S04]  /*19f0*/  SHF.L.U32 R0, R0, 0x1f, RZ ;  /* 0x0000001f00007819 */ /* 0x000fc800000006ff */
[----:B------:R0:W1:Y:S01]  /*1a00*/  SYNCS.PHASECHK.TRANS64.TRYWAIT P1, [R3+URZ], R0 ;  /* 0x00000000030075a7 */ /* 0x000062000802017f */
[----:B------:R-:W-:Y:S05]  /*1a10*/  @!P0 BRA `(.L_x_21) ;  /* 0x0000000000048947 */ /* 0x000fea0003800000 */
[----:B------:R-:W-:Y:S01]  /*1a20*/  BPT.TRAP 0x1 ;  /* 0x000000040000795c */ /* 0x000fe20000300000 */
.L_x_21:
[----:B-1----:R-:W-:Y:S05]  /*1a30*/  @P1 BRA `(.L_x_22) ;  /* 0x0000000000081947 */ /* 0x002fea0003800000 */
[----:B------:R-:W1:Y:S02]  /*1a40*/  SYNCS.PHASECHK.TRANS64.TRYWAIT P1, [R3+URZ], R0 ;  /* 0x00000000030075a7 */ /* 0x000e64000802017f */
[----:B-1----:R-:W-:Y:S05]  /*1a50*/  @!P1 BRA `(.L_x_23) ;  /* 0x0000006400709947 */ /* 0x002fea0003800000 */
.L_x_22:
[----:B------:R-:W-:-:S04]  /*1a60*/  UIADD3 UR4, UR40, 0x1, URZ ;  /* 0x0000000128047890 */ /* 0x000fc8000fffe03f */
[----:B------:R-:W-:Y:S02]  /*1a70*/  UISETP.NE.AND UP0, UPT, UR4, 0x3, UPT ;  /* 0x000000030400788c */ /* 0x000fe4000bf05270 */
[----:B01----:R-:W-:Y:S02]  /*1a80*/  IMAD.U32 R0, RZ, RZ, UR4 ;  /* 0x00000004ff007e24 */ /* 0x003fe4000f8e00ff */
[----:B------:R-:W-:Y:S02]  /*1a90*/  USEL UR4, URZ, 0x1, UP0 ;  /* 0x000000013f047887 */ /* 0x000fe40008000000 */
[----:B------:R-:W-:Y:S02]  /*1aa0*/  PLOP3.LUT P1, PT, PT, PT, UP0, 0x80, 0x0 ;  /* 0x000000000000781c */ /* 0x000fe40003f2f008 */
[----:B------:R-:W-:Y:S02]  /*1ab0*/  ULOP3.LUT UR4, UR41, UR4, URZ, 0x3c, !UPT ;  /* 0x0000000429047292 */ /* 0x000fe4000f8e3c3f */
[----:B------:R-:W-:-:S04]  /*1ac0*/  SEL R0, R0, RZ, P1 ;  /* 0x000000ff00007207 */ /* 0x000fc80000800000 */
[----:B------:R-:W-:Y:S01]  /*1ad0*/  IMAD.U32 R8, RZ, RZ, UR4 ;  /* 0x00000004ff087e24 */ /* 0x000fe2000f8e00ff */
[----:B------:R-:W-:Y:S06]  /*1ae0*/  @!P0 BRA `(.L_x_24) ;  /* 0x0000000000048947 */ /* 0x000fec0003800000 */
[----:B------:R-:W-:Y:S01]  /*1af0*/  BPT.TRAP 0x1 ;  /* 0x000000040000795c */ /* 0x000fe20000300000 */
.L_x_24:
[----:B------:R-:W-:Y:S01]  /*1b00*/  IMAD.U32 R3, RZ, RZ, UR40 ;  /* 0x00000028ff037e24 */ /* 0x000fe2000f8e00ff */
[----:B------:R-:W-:Y:S02]  /*1b10*/  ISETP.NE.AND P3, PT, R77, RZ, PT ;  /* 0x000000ff4d00720c */ /* 0x000fe40003f65270 */
[----:B------:R-:W-:Y:S01]  /*1b20*/  SHF.L.U32 R6, R8, 0x1f, RZ ;  /* 0x0000001f08067819 */ /* 0x000fe200000006ff */
[----:B------:R-:W-:Y:S01]  /*1b30*/  IMAD R3, R3, 0x2000, R68 ;  /* 0x0000200003037824 */ /* 0x000fe200078e0244 */
[----:B------:R-:W-:-:S04]  /*1b40*/  ISETP.NE.AND P2, PT, RZ, UR43, PT ;  /* 0x0000002bff007c0c */ /* 0x000fc8000bf45270 */
[----:B------:R-:W-:Y:S02]  /*1b50*/  LEA R4, R3, UR45, 0x2 ;  /* 0x0000002d03047c11 */ /* 0x000fe4000f8e10ff */
[----:B------:R-:W-:-:S03]  /*1b60*/  LEA R3, R0, UR45, 0x3 ;  /* 0x0000002d00037c11 */ /* 0x000fc6000f8e18ff */
[C---:B------:R-:W-:Y:S01]  /*1b70*/  VIADD R7, R4.reuse, 0x800 ;  /* 0x0000080004077836 */ /* 0x040fe20000000000 */
[----:B------:R0:W1:Y:S01]  /*1b80*/  SYNCS.PHASECHK.TRANS64.TRYWAIT P1, [R3+URZ], R6 ;  /* 0x00000006030075a7 */ /* 0x000062000802017f */
[----:B------:R-:W-:Y:S01]  /*1b90*/  VIADD R5, R4, 0x890 ;  /* 0x0000089004057836 */ /* 0x000fe20000000000 */
[----:B------:R0:W2:Y:S01]  /*1ba0*/  LDS R72, [R4+0x800] ;  /* 0x0008000004487984 */ /* 0x0000a20000000800 */
[----:B------:R-:W-:-:S07]  /*1bb0*/  @P3 VIADD R5, R7, 0x70 ;  /* 0x0000007007053836 */ /* 0x000fce0000000000 */
[----:B------:R-:W-:Y:S05]  /*1bc0*/  WARPSYNC.ALL ;  /* 0x0000000000007948 */ /* 0x000fea0003800000 */
[----:B------:R-:W-:Y:S04]  /*1bd0*/  LDS R73, [R4+0x1800] ;  /* 0x0018000004497984 */ /* 0x000fe80000000800 */
[----:B------:R-:W-:Y:S04]  /*1be0*/  LDS R80, [R4+0x900] ;  /* 0x0009000004507984 */ /* 0x000fe80000000800 */
[----:B------:R-:W-:Y:S04]  /*1bf0*/  LDS R81, [R4+0x1900] ;  /* 0x0019000004517984 */ /* 0x000fe80000000800 */
[----:B------:R-:W-:Y:S04]  /*1c00*/  LDS R74, [R5] ;  /* 0x00000000054a7984 */ /* 0x000fe80000000800 */
[----:B------:R-:W2:Y:S04]  /*1c10*/  LDS R75, [R5+0x1000] ;  /* 0x00100000054b7984 */ /* 0x000ea80000000800 */
[----:B------:R-:W-:Y:S04]  /*1c20*/  LDS R82, [R5+0x100] ;  /* 0x0001000005527984 */ /* 0x000fe80000000800 */
[----:B------:R-:W3:Y:S01]  /*1c30*/  LDS R83, [R5+0x1100] ;  /* 0x0011000005537984 */ /* 0x000ee20000000800 */
[----:B------:R-:W-:Y:S01]  /*1c40*/  R2UR UR4, R26 ;  /* 0x000000001a0472ca */ /* 0x000fe200000e0000 */
[----:B------:R-:W-:Y:S01]  /*1c50*/  UMOV UR7, 0x40000040 ;  /* 0x4000004000077882 */ /* 0x000fe20000000000 */
[----:B--2---:R-:W-:-:S11]  /*1c60*/  WARPGROUP.ARRIVE ;  /* 0x00000000000079c5 */ /* 0x004fd60000000000 */
[----:B------:R-:W-:-:S04]  /*1c70*/  USHF.R.U32.HI UR4, URZ, 0x4, UR4 ;  /* 0x000000043f047899 */ /* 0x000fc80008011604 */
[----:B------:R-:W-:-:S04]  /*1c80*/  ULOP3.LUT UR4, UR4, 0x3fff, URZ, 0xc0, !UPT ;  /* 0x00003fff04047892 */ /* 0x000fc8000f8ec03f */
[----:B------:R-:W-:-:S04]  /*1c90*/  ULOP3.LUT UR4, UR4, 0x10000, URZ, 0xfc, !UPT ;  /* 0x0001000004047892 */ /* 0x000fc8000f8efc3f */
[----:B------:R-:W-:-:S07]  /*1ca0*/  ULEA UR5, UR40, UR4, 0xb ;  /* 0x0000000428057291 */ /* 0x000fce000f8e583f */
[----:B------:R-:W-:Y:S02]  /*1cb0*/  UMOV UR6, UR5 ;  /* 0x0000000500067c82 */ /* 0x000fe40008000000 */
[----:B------:R-:W-:Y:S01]  /*1cc0*/  HGMMA.64x64x8.F32.TF32 R24, R72, gdesc[UR4], RZ, !UPT, gsb0 ;  /* 0x04e0000448187df0 */ /* 0x000fe2000c0028ff */
[----:B------:R-:W-:Y:S01]  /*1cd0*/  UIADD3 UR6, UR5, 0x2, URZ ;  /* 0x0000000205067890 */ /* 0x000fe2000fffe03f */
[----:B------:R-:W-:Y:S01]  /*1ce0*/  UMOV UR7, 0x40000040 ;  /* 0x4000004000077882 */ /* 0x000fe20000000000 */
[----:B------:R-:W-:Y:S02]  /*1cf0*/  WARPGROUP.DEPBAR.LE gsb0, 0x0 ;  /* 0x00008000000079c5 */ /* 0x000fe40000010000 */
[----:B---3--:R-:W-:-:S06]  /*1d00*/  WARPGROUP.ARRIVE ;  /* 0x00000000000079c5 */ /* 0x008fcc0000000000 */
[----:B------:R-:W-:Y:S01]  /*1d10*/  HGMMA.64x64x8.F32.TF32 R24, R80, gdesc[UR4], R24, gsb0 ;  /* 0x04e0000450187df0 */ /* 0x000fe20008002818 */
[----:B------:R-:W-:Y:S01]  /*1d20*/  UIADD3 UR6, UR5, 0x4, URZ ;  /* 0x0000000405067890 */ /* 0x000fe2000fffe03f */
[----:B------:R-:W-:Y:S01]  /*1d30*/  UMOV UR7, 0x40000040 ;  /* 0x4000004000077882 */ /* 0x000fe20000000000 */
[----:B------:R-:W-:Y:S02]  /*1d40*/  WARPGROUP.DEPBAR.LE gsb0, 0x0 ;  /* 0x00008000000079c5 */ /* 0x000fe40000010000 */
[----:B------:R-:W-:Y:S04]  /*1d50*/  LDS R72, [R4+0xa00] ;  /* 0x000a000004487984 */ /* 0x000fe80000000800 */
[----:B------:R-:W-:Y:S04]  /*1d60*/  LDS R73, [R4+0x1a00] ;  /* 0x001a000004497984 */ /* 0x000fe80000000800 */
[----:B------:R-:W-:Y:S04]  /*1d70*/  LDS R74, [R5+0x200] ;  /* 0x00020000054a7984 */ /* 0x000fe80000000800 */
[----:B------:R-:W2:Y:S02]  /*1d80*/  LDS R75, [R5+0x1200] ;  /* 0x00120000054b7984 */ /* 0x000ea40000000800 */
[----:B--2---:R-:W-:-:S06]  /*1d90*/  WARPGROUP.ARRIVE ;  /* 0x00000000000079c5 */ /* 0x004fcc0000000000 */
        /* <DEDUP_REMOVED lines=117> */
[----:B------:R-:W-:Y:S03]  /*24f0*/  HGMMA.64x64x8.F32.TF32 R24, R72, gdesc[UR4], R24, gsb0 ;  /* 0x04e0000448187df0 */ /* 0x000fe60008002818 */
[----:B------:R-:W-:Y:S02]  /*2500*/  WARPGROUP.DEPBAR.LE gsb0, 0x0 ;  /* 0x00008000000079c5 */ /* 0x000fe40000010000 */
[----:B------:R-:W-:Y:S05]  /*2510*/  @!P2 BRA `(.L_x_25) ;  /* 0x000000180050a947 */ /* 0x000fea0003800000 */
[----:B------:R-:W-:Y:S05]  /*2520*/  @!P0 BRA `(.L_x_26) ;  /* 0x0000000000048947 */ /* 0x000fea0003800000 */
[----:B------:R-:W-:Y:S01]  /*2530*/  BPT.TRAP 0x1 ;  /* 0x000000040000795c */ /* 0x000fe20000300000 */
.L_x_26:
[----:B------:R-:W-:-:S04]  /*2540*/  IMAD.SHL.U32 R7, R0, 0x2000, RZ ;  /* 0x0000200000077824 */ /* 0x000fc800078e00ff */
[----:B0-----:R-:W-:-:S05]  /*2550*/  IMAD.IADD R4, R68, 0x1, R7 ;  /* 0x0000000144047824 */ /* 0x001fca00078e0207 */
[----:B------:R-:W-:-:S05]  /*2560*/  LEA R4, R4, UR45, 0x2 ;  /* 0x0000002d04047c11 */ /* 0x000fca000f8e10ff */
[C---:B------:R-:W-:Y:S02]  /*2570*/  VIADD R9, R4.reuse, 0x800 ;  /* 0x0000080004097836 */ /* 0x040fe40000000000 */
[----:B------:R-:W-:Y:S02]  /*2580*/  VIADD R5, R4, 0x890 ;  /* 0x0000089004057836 */ /* 0x000fe40000000000 */
[----:B------:R-:W-:Y:S01]  /*2590*/  @P3 VIADD R5, R9, 0x70 ;  /* 0x0000007009053836 */ /* 0x000fe20000000000 */
[----:B-1----:R-:W-:Y:S06]  /*25a0*/  @P1 BRA `(.L_x_27) ;  /* 0x0000000000081947 */ /* 0x002fec0003800000 */
[----:B------:R-:W0:Y:S02]  /*25b0*/  SYNCS.PHASECHK.TRANS64.TRYWAIT P1, [R3+URZ], R6 ;  /* 0x00000006030075a7 */ /* 0x000e24000802017f */
[----:B0-----:R-:W-:Y:S05]  /*25c0*/  @!P1 BRA `(.L_x_28) ;  /* 0x0000005800a89947 */ /* 0x001fea0003800000 */
.L_x_27:
[----:B0-----:R-:W0:Y:S01]  /*25d0*/  LDC R3, c[0x0][0x28c] ;  /* 0x0000a300ff037b82 */ /* 0x001e220000000800 */
[----:B------:R1:W2:Y:S01]  /*25e0*/  LDS R80, [R4+0x800] ;  /* 0x0008000004507984 */ /* 0x0002a20000000800 */
[----:B------:R-:W-:-:S03]  /*25f0*/  UMOV UR5, UR40 ;  /* 0x0000002800057c82 */ /* 0x000fc60008000000 */
[----:B------:R1:W3:Y:S04]  /*2600*/  LDS R81, [R4+0x1800] ;  /* 0x0018000004517984 */ /* 0x0002e80000000800 */
[----:B------:R1:W4:Y:S04]  /*2610*/  LDS R82, [R5] ;  /* 0x0000000005527984 */ /* 0x0003280000000800 */
[----:B------:R1:W1:Y:S01]  /*2620*/  LDS R83, [R5+0x1000] ;  /* 0x0010000005537984 */ /* 0x0002620000000800 */
[----:B0-----:R-:W-:-:S13]  /*2630*/  ISETP.GE.AND P1, PT, R3, 0x101, PT ;  /* 0x000001010300780c */ /* 0x001fda0003f26270 */
[----:B-1234-:R-:W-:Y:S05]  /*2640*/  @!P1 BRA `(.L_x_29) ;  /* 0x0000000c00149947 */ /* 0x01efea0003800000 */
[----:B------:R-:W-:Y:S01]  /*2650*/  R2UR UR9, R0 ;  /* 0x00000000000972ca */ /* 0x000fe200000e0000 */
[----:B------:R-:W-:Y:S01]  /*2660*/  IMAD.U32 R3, RZ, RZ, UR43 ;  /* 0x0000002bff037e24 */ /* 0x000fe2000f8e00ff */
[----:B------:R-:W-:-:S13]  /*2670*/  UMOV UR5, UR40 ;  /* 0x0000002800057c82 */ /* 0x000fda0008000000 */
.L_x_37:
[----:B------:R-:W-:-:S04]  /*2680*/  UIADD3 UR6, UR9, 0x1, URZ ;  /* 0x0000000109067890 */ /* 0x000fc8000fffe03f */
[----:B------:R-:W-:-:S04]  /*2690*/  UISETP.NE.AND UP0, UPT, UR6, 0x3, UPT ;  /* 0x000000030600788c */ /* 0x000fc8000bf05270 */
[----:B------:R-:W-:Y:S02]  /*26a0*/  USEL UR7, URZ, 0x1, UP0 ;  /* 0x000000013f077887 */ /* 0x000fe40008000000 */
[----:B------:R-:W-:-:S04]  /*26b0*/  USEL UR6, UR6, URZ, UP0 ;  /* 0x0000003f06067287 */ /* 0x000fc80008000000 */
[----:B------:R-:W-:Y:S02]  /*26c0*/  LOP3.LUT R8, R8, UR7, RZ, 0x3c, !PT ;  /* 0x0000000708087c12 */ /* 0x000fe4000f8e3cff */
[----:B------:R-:W-:Y:S01]  /*26d0*/  IMAD.U32 R0, RZ, RZ, UR6 ;  /* 0x00000006ff007e24 */ /* 0x000fe2000f8e00ff */
[----:B0-----:R-:W-:Y:S06]  /*26e0*/  @!P0 BRA `(.L_x_30) ;  /* 0x0000000000048947 */ /* 0x001fec0003800000 */
[----:B------:R-:W-:Y:S01]  /*26f0*/  BPT.TRAP 0x1 ;  /* 0x000000040000795c */ /* 0x000fe20000300000 */
.L_x_30:
[----:B------:R-:W-:Y:S01]  /*2700*/  LEA R6, R0, UR45, 0x3 ;  /* 0x0000002d00067c11 */ /* 0x000fe2000f8e18ff */
[----:B------:R-:W-:Y:S01]  /*2710*/  ULEA UR8, UR9, UR4, 0xb ;  /* 0x0000000409087291 */ /* 0x000fe2000f8e583f */
[----:B------:R-:W-:Y:S01]  /*2720*/  SHF.L.U32 R9, R8, 0x1f, RZ ;  /* 0x0000001f08097819 */ /* 0x000fe200000006ff */
[----:B------:R-:W-:Y:S01]  /*2730*/  UMOV UR7, 0x40000040 ;  /* 0x4000004000077882 */ /* 0x000fe20000000000 */
[----:B------:R-:W-:Y:S01]  /*2740*/  IMAD.U32 R5, RZ, RZ, UR9 ;  /* 0x00000009ff057e24 */ /* 0x000fe2000f8e00ff */
[----:B------:R-:W-:Y:S01]  /*2750*/  ISETP.NE.AND P3, PT, R77, RZ, PT ;  /* 0x000000ff4d00720c */ /* 0x000fe20003f65270 */
[----:B------:R0:W1:Y:S01]  /*2760*/  SYNCS.PHASECHK.TRANS64.TRYWAIT P1, [R6+URZ], R9 ;  /* 0x00000009060075a7 */ /* 0x000062000802017f */
[----:B------:R-:W-:Y:S01]  /*2770*/  WARPGROUP.ARRIVE ;  /* 0x00000000000079c5 */ /* 0x000fe20000000000 */
[----:B------:R-:W-:Y:S01]  /*2780*/  UMOV UR6, UR8 ;  /* 0x0000000800067c82 */ /* 0x000fe20008000000 */
[----:B------:R-:W-:-:S04]  /*2790*/  IMAD R4, R5, 0x2000, R68 ;  /* 0x0000200005047824 */ /* 0x000fc800078e0244 */
[----:B------:R-:W-:Y:S01]  /*27a0*/  HGMMA.64x64x8.F32.TF32 R24, R80, gdesc[UR4], R24, gsb0 ;  /* 0x04e0000450187df0 */ /* 0x000fe20008002818 */
[----:B------:R-:W-:Y:S01]  /*27b0*/  LEA R7, R4, UR45, 0x2 ;  /* 0x0000002d04077c11 */ /* 0x000fe2000f8e10ff */
[----:B------:R-:W-:Y:S01]  /*27c0*/  UIADD3 UR6, UR8, 0x2, URZ ;  /* 0x0000000208067890 */ /* 0x000fe2000fffe03f */
[----:B------:R-:W-:-:S03]  /*27d0*/  UMOV UR7, 0x40000040 ;  /* 0x4000004000077882 */ /* 0x000fc60000000000 */
[C---:B------:R-:W-:Y:S02]  /*27e0*/  VIADD R4, R7.reuse, 0x900 ;  /* 0x0000090007047836 */ /* 0x040fe40000000000 */
[----:B------:R-:W-:Y:S02]  /*27f0*/  VIADD R5, R7, 0x990 ;  /* 0x0000099007057836 */ /* 0x000fe40000000000 */
[----:B------:R-:W-:Y:S01]  /*2800*/  @P3 VIADD R5, R4, 0x70 ;  /* 0x0000007004053836 */ /* 0x000fe20000000000 */
[----:B------:R-:W-:Y:S02]  /*2810*/  WARPGROUP.DEPBAR.LE gsb0, 0x0 ;  /* 0x00008000000079c5 */ /* 0x000fe40000010000 */
[----:B------:R-:W-:Y:S04]  /*2820*/  LDS R72, [R7+0x900] ;  /* 0x0009000007487984 */ /* 0x000fe80000000800 */
[----:B------:R-:W-:Y:S04]  /*2830*/  LDS R73, [R7+0x1900] ;  /* 0x0019000007497984 */ /* 0x000fe80000000800 */
[----:B------:R-:W-:Y:S04]  /*2840*/  LDS R74, [R5] ;  /* 0x00000000054a7984 */ /* 0x000fe80000000800 */
[----:B------:R-:W2:Y:S02]  /*2850*/  LDS R75, [R5+0x1000] ;  /* 0x00100000054b7984 */ /* 0x000ea40000000800 */
[----:B--2---:R-:W-:-:S06]  /*2860*/  WARPGROUP.ARRIVE ;  /* 0x00000000000079c5 */ /* 0x004fcc0000000000 */
[----:B------:R-:W-:Y:S03]  /*2870*/  HGMMA.64x64x8.F32.TF32 R24, R72, gdesc[UR4], R24, gsb0 ;  /* 0x04e0000448187df0 */ /* 0x000fe60008002818 */
[----:B------:R-:W-:Y:S02]  /*2880*/  WARPGROUP.DEPBAR.LE gsb0, 0x0 ;  /* 0x00008000000079c5 */ /* 0x000fe40000010000 */
[----:B------:R0:W2:Y:S04]  /*2890*/  LDS R72, [R7+0xa00] ;  /* 0x000a000007487984 */ /* 0x0000a80000000800 */
[----:B------:R0:W3:Y:S04]  /*28a0*/  LDS R73, [R7+0x1a00] ;  /* 0x001a000007497984 */ /* 0x0000e80000000800 */
[----:B------:R0:W4:Y:S04]  /*28b0*/  LDS R74, [R5+0x100] ;  /* 0x00010000054a7984 */ /* 0x0001280000000800 */
[----:B------:R0:W0:Y:S01]  /*28c0*/  LDS R75, [R5+0x1100] ;  /* 0x00110000054b7984 */ /* 0x0000220000000800 */
[----:B-1----:R-:W-:Y:S05]  /*28d0*/  @!P0 BRA `(.L_x_31) ;  /* 0x0000000000048947 */ /* 0x002fea0003800000 */
[----:B------:R-:W-:Y:S01]  /*28e0*/  BPT.TRAP 0x1 ;  /* 0x000000040000795c */ /* 0x000fe20000300000 */
.L_x_31:
[----:B------:R-:W-:Y:S02]  /*28f0*/  UISETP.GT.U32.AND UP0, UPT, UR38, 0x1, UPT ;  /* 0x000000012600788c */ /* 0x000fe4000bf04070 */
[----:B------:R-:W-:-:S04]  /*2900*/  ULEA UR6, UR5, UR45, 0x3 ;  /* 0x0000002d05067291 */ /* 0x000fc8000f8e183f */
[----:B------:R-:W-:Y:S01]  /*2910*/  UIADD3 UR6, UR6, 0x18, URZ ;  /* 0x0000001806067890 */ /* 0x000fe2000fffe03f */
[----:B------:R-:W-:-:S03]  /*2920*/  PLOP3.LUT P2, PT, PT, PT, UP0, 0x80, 0x0 ;  /* 0x000000000000781c */ /* 0x000fc60003f4f008 */
[----:B------:R-:W-:-:S09]  /*2930*/  UPRMT UR6, URZ, 0x654, UR6 ;  /* 0x000006543f067896 */ /* 0x000fd20008000006 */
[----:B------:R-:W-:Y:S01]  /*2940*/  SYNCS.ARRIVE.TRANS64.RED.A1T0 RZ, [UR6], RZ ;  /* 0x000000ffffff79a7 */ /* 0x000fe20008100406 */
[----:B------:R-:W-:Y:S05]  /*2950*/  @P2 BRA `(.L_x_32) ;  /* 0x0000000000042947 */ /* 0x000fea0003800000 */
[----:B------:R-:W-:Y:S01]  /*2960*/  BPT.TRAP 0x1 ;  /* 0x000000040000795c */ /* 0x000fe20000300000 */
.L_x_32:
[----:B------:R-:W-:Y:S01]  /*2970*/  UIADD3 UR6, UR8, 0x4, URZ ;  /* 0x0000000408067890 */ /* 0x000fe2000fffe03f */
[----:B0-234-:R-:W-:Y:S01]  /*2980*/  WARPGROUP.ARRIVE ;  /* 0x00000000000079c5 */ /* 0x01dfe20000000000 */
[----:B------:R-:W-:Y:S01]  /*2990*/  UMOV UR7, 0x40000040 ;  /* 0x4000004000077882 */ /* 0x000fe20000000000 */
[----:B------:R-:W-:-:S04]  /*29a0*/  UIADD3 UR5, UR5, 0x1, URZ ;  /* 0x0000000105057890 */ /* 0x000fc8000fffe03f */
[----:B------:R-:W-:-:S05]  /*29b0*/  UISETP.NE.AND UP0, UPT, UR5, 0x3, UPT ;  /* 0x000000030500788c */ /* 0x000fca000bf05270 */
[----:B------:R-:W-:Y:S01]  /*29c0*/  HGMMA.64x64x8.F32.TF32 R24, R72, gdesc[UR4], R24, gsb0 ;  /* 0x04e0000448187df0 */ /* 0x000fe20008002818 */
[----:B------:R-:W-:Y:S01]  /*29d0*/  UIADD3 UR6, UR8, 0x6, URZ ;  /* 0x0000000608067890 */ /* 0x000fe2000fffe03f */
[----:B------:R-:W-:Y:S01]  /*29e0*/  UMOV UR7, 0x40000040 ;  /* 0x4000004000077882 */ /* 0x000fe20000000000 */
[----:B------:R-:W-:Y:S01]  /*29f0*/  USEL UR5, UR5, URZ, UP0 ;  /* 0x0000003f05057287 */ /* 0x000fe20008000000 */
[----:B------:R-:W-:Y:S02]  /*2a00*/  WARPGROUP.DEPBAR.LE gsb0, 0x0 ;  /* 0x00008000000079c5 */ /* 0x000fe40000010000 */
[----:B------:R-:W-:Y:S04]  /*2a10*/  LDS R72, [R7+0xb00] ;  /* 0x000b000007487984 */ /* 0x000fe80000000800 */
[----:B------:R-:W-:Y:S04]  /*2a20*/  LDS R73, [R7+0x1b00] ;  /* 0x001b000007497984 */ /* 0x000fe80000000800 */
[----:B------:R-:W-:Y:S04]  /*2a30*/  LDS R74, [R5+0x200] ;  /* 0x00020000054a7984 */ /* 0x000fe80000000800 */
[----:B------:R-:W0:Y:S02]  /*2a40*/  LDS R75, [R5+0x1200] ;  /* 0x00120000054b7984 */ /* 0x000e240000000800 */
[----:B0-----:R-:W-:-:S06]  /*2a50*/  WARPGROUP.ARRIVE ;  /* 0x00000000000079c5 */ /* 0x001fcc0000000000 */
[----:B------:R-:W-:Y:S01]  /*2a60*/  HGMMA.64x64x8.F32.TF32 R24, R72, gdesc[UR4], R24, gsb0 ;  /* 0x04e0000448187df0 */ /* 0x000fe20008002818 */
[----:B------:R-:W-:Y:S01]  /*2a70*/  UIADD3 UR6, UR8, 0x200, URZ ;  /* 0x0000020008067890 */ /* 0x000fe2000fffe03f */
[----:B------:R-:W-:Y:S01]  /*2a80*/  UMOV UR7, 0x40000040 ;  /* 0x4000004000077882 */ /* 0x000fe20000000000 */
        /* <DEDUP_REMOVED lines=96> */
[----:B------:R-:W-:Y:S03]  /*3090*/  HGMMA.64x64x8.F32.TF32 R24, R72, gdesc[UR4], R24, gsb0 ;  /* 0x04e0000448187df0 */ /* 0x000fe60008002818 */
[----:B------:R-:W-:Y:S02]  /*30a0*/  WARPGROUP.DEPBAR.LE gsb0, 0x0 ;  /* 0x00008000000079c5 */ /* 0x000fe40000010000 */
[----:B------:R0:W1:Y:S04]  /*30b0*/  LDS R72, [R7+0x1700] ;  /* 0x0017000007487984 */ /* 0x0000680000000800 */
[----:B------:R0:W2:Y:S04]  /*30c0*/  LDS R73, [R7+0x2700] ;  /* 0x0027000007497984 */ /* 0x0000a80000000800 */
[----:B------:R0:W3:Y:S04]  /*30d0*/  LDS R74, [R5+0xe00] ;  /* 0x000e0000054a7984 */ /* 0x0000e80000000800 */
[----:B------:R0:W4:Y:S01]  /*30e0*/  LDS R75, [R5+0x1e00] ;  /* 0x001e0000054b7984 */ /* 0x0001220000000800 */
[----:B------:R-:W-:Y:S05]  /*30f0*/  @!P0 BRA `(.L_x_33) ;  /* 0x0000000000048947 */ /* 0x000fea0003800000 */
[----:B------:R-:W-:Y:S01]  /*3100*/  BPT.TRAP 0x1 ;  /* 0x000000040000795c */ /* 0x000fe20000300000 */
.L_x_33:
[----:B0-----:R-:W-:Y:S01]  /*3110*/  IMAD.SHL.U32 R7, R0, 0x2000, RZ ;  /* 0x0000200000077824 */ /* 0x001fe200078e00ff */
[----:B------:R-:W-:Y:S03]  /*3120*/  BSSY B0, `(.L_x_34) ;  /* 0x0000009000007945 */ /* 0x000fe60003800000 */
[----:B------:R-:W-:-:S05]  /*3130*/  IMAD.IADD R4, R68, 0x1, R7 ;  /* 0x0000000144047824 */ /* 0x000fca00078e0207 */
[----:B------:R-:W-:-:S05]  /*3140*/  LEA R5, R4, UR45, 0x2 ;  /* 0x0000002d04057c11 */ /* 0x000fca000f8e10ff */
[C---:B------:R-:W-:Y:S02]  /*3150*/  VIADD R10, R5.reuse, 0x800 ;  /* 0x00000800050a7836 */ /* 0x040fe40000000000 */
[----:B------:R-:W-:Y:S02]  /*3160*/  VIADD R4, R5, 0x890 ;  /* 0x0000089005047836 */ /* 0x000fe40000000000 */
[----:B------:R-:W-:Y:S01]  /*3170*/  @P3 VIADD R4, R10, 0x70 ;  /* 0x000000700a043836 */ /* 0x000fe20000000000 */
[----:B------:R-:W-:Y:S06]  /*3180*/  @P1 BRA `(.L_x_35) ;  /* 0x0000000000081947 */ /* 0x000fec0003800000 */
[----:B------:R-:W0:Y:S02]  /*3190*/  SYNCS.PHASECHK.TRANS64.TRYWAIT P1, [R6+URZ], R9 ;  /* 0x00000009060075a7 */ /* 0x000e24000802017f */
[----:B0-----:R-:W-:Y:S05]  /*31a0*/  @!P1 BRA `(.L_x_36) ;  /* 0x0000004c00c49947 */ /* 0x001fea0003800000 */
.L_x_35:
[----:B------:R-:W-:Y:S05]  /*31b0*/  BSYNC B0 ;  /* 0x0000000000007941 */ /* 0x000fea0003800000 */
.L_x_34:
[----:B------:R0:W0:Y:S01]  /*31c0*/  LDS R80, [R5+0x800] ;  /* 0x0008000005507984 */ /* 0x0000220000000800 */
[----:B------:R-:W-:Y:S05]  /*31d0*/  WARPSYNC.ALL ;  /* 0x0000000000007948 */ /* 0x000fea0003800000 */
[----:B------:R0:W0:Y:S04]  /*31e0*/  LDS R81, [R5+0x1800] ;  /* 0x0018000005517984 */ /* 0x0000280000000800 */
[----:B------:R0:W0:Y:S04]  /*31f0*/  LDS R82, [R4] ;  /* 0x0000000004527984 */ /* 0x0000280000000800 */
[----:B------:R0:W0:Y:S01]  /*3200*/  LDS R83, [R4+0x1000] ;  /* 0x0010000004537984 */ /* 0x0000220000000800 */
[----:B------:R-:W-:Y:S01]  /*3210*/  UIADD3 UR6, UR8, 0x606, URZ ;  /* 0x0000060608067890 */ /* 0x000fe2000fffe03f */
[----:B-1234-:R-:W-:Y:S01]  /*3220*/  WARPGROUP.ARRIVE ;  /* 0x00000000000079c5 */ /* 0x01efe20000000000 */
[----:B------:R-:W-:Y:S01]  /*3230*/  UMOV UR7, 0x40000040 ;  /* 0x4000004000077882 */ /* 0x000fe20000000000 */
[C---:B------:R-:W-:Y:S01]  /*3240*/  ISETP.GT.AND P1, PT, R3.reuse, 0x2, PT ;  /* 0x000000020300780c */ /* 0x040fe20003f24270 */
[----:B------:R-:W-:Y:S01]  /*3250*/  VIADD R3, R3, 0xffffffff ;  /* 0xffffffff03037836 */ /* 0x000fe20000000000 */
[----:B------:R-:W-:-:S04]  /*3260*/  R2UR UR9, R0 ;  /* 0x00000000000972ca */ /* 0x000fc800000e0000 */
[----:B------:R-:W-:Y:S03]  /*3270*/  HGMMA.64x64x8.F32.TF32 R24, R72, gdesc[UR4], R24, gsb0 ;  /* 0x04e0000448187df0 */ /* 0x000fe60008002818 */
[----:B------:R-:W-:-:S04]  /*3280*/  WARPGROUP.DEPBAR.LE gsb0, 0x0 ;  /* 0x00008000000079c5 */ /* 0x000fc80000010000 */
[----:B------:R-:W-:Y:S05]  /*3290*/  @P1 BRA `(.L_x_37) ;  /* 0xfffffff000f81947 */ /* 0x000fea000383ffff */
.L_x_29:
[----:B0-----:R-:W-:Y:S01]  /*32a0*/  IMAD.MOV.U32 R5, RZ, RZ, 0x40000040 ;  /* 0x40000040ff057424 */ /* 0x001fe200078e00ff */
[----:B------:R-:W-:Y:S01]  /*32b0*/  LEA R4, R0, UR4, 0xb ;  /* 0x0000000400047c11 */ /* 0x000fe2000f8e58ff */
[----:B------:R-:W-:Y:S01]  /*32c0*/  WARPGROUP.ARRIVE ;  /* 0x00000000000079c5 */ /* 0x000fe20000000000 */
[----:B------:R-:W-:Y:S01]  /*32d0*/  IMAD.IADD R7, R68, 0x1, R7 ;  /* 0x0000000144077824 */ /* 0x000fe200078e0207 */
[----:B------:R-:W-:Y:S02]  /*32e0*/  ISETP.NE.AND P1, PT, R77, RZ, PT ;  /* 0x000000ff4d00720c */ /* 0x000fe40003f25270 */
[----:B------:R-:W-:Y:S02]  /*32f0*/  R2UR UR6, R4 ;  /* 0x00000000040672ca */ /* 0x000fe400000e0000 */
[----:B------:R-:W-:Y:S02]  /*3300*/  R2UR UR7, R5 ;  /* 0x00000000050772ca */ /* 0x000fe400000e0000 */
[----:B------:R-:W-:Y:S01]  /*3310*/  LEA R3, R7, UR45, 0x2 ;  /* 0x0000002d07037c11 */ /* 0x000fe2000f8e10ff */
[----:B------:R-:W-:-:S04]  /*3320*/  IMAD.MOV.U32 R7, RZ, RZ, 0x40000040 ;  /* 0x40000040ff077424 */ /* 0x000fc800078e00ff */
[C---:B------:R-:W-:Y:S02]  /*3330*/  VIADD R6, R3.reuse, 0x900 ;  /* 0x0000090003067836 */ /* 0x040fe40000000000 */
[----:B------:R-:W-:Y:S02]  /*3340*/  VIADD R0, R3, 0x990 ;  /* 0x0000099003007836 */ /* 0x000fe40000000000 */
[----:B------:R-:W-:Y:S02]  /*3350*/  @P1 VIADD R0, R6, 0x70 ;  /* 0x0000007006001836 */ /* 0x000fe40000000000 */
[----:B------:R-:W-:Y:S01]  /*3360*/  HGMMA.64x64x8.F32.TF32 R24, R80, gdesc[UR4], R24, gsb0 ;  /* 0x04e0000450187df0 */ /* 0x000fe20008002818 */
[----:B------:R-:W-:Y:S01]  /*3370*/  VIADD R6, R4, 0x2 ;  /* 0x0000000204067836 */ /* 0x000fe20000000000 */
[----:B------:R-:W-:-:S04]  /*3380*/  R2UR UR7, R7 ;  /* 0x00000000070772ca */ /* 0x000fc800000e0000 */
[----:B------:R-:W-:Y:S01]  /*3390*/  R2UR UR6, R6 ;  /* 0x00000000060672ca */ /* 0x000fe200000e0000 */
[----:B------:R-:W-:Y:S02]  /*33a0*/  WARPGROUP.DEPBAR.LE gsb0, 0x0 ;  /* 0x00008000000079c5 */ /* 0x000fe40000010000 */
[----:B------:R-:W-:Y:S04]  /*33b0*/  LDS R72, [R3+0x900] ;  /* 0x0009000003487984 */ /* 0x000fe80000000800 */
[----:B------:R-:W-:Y:S04]  /*33c0*/  LDS R73, [R3+0x1900] ;  /* 0x0019000003497984 */ /* 0x000fe80000000800 */
[----:B------:R-:W-:Y:S04]  /*33d0*/  LDS R74, [R0] ;  /* 0x00000000004a7984 */ /* 0x000fe80000000800 */
        /* <DEDUP_REMOVED lines=10> */
.L_x_38:
        /* <DEDUP_REMOVED lines=8> */
.L_x_39:
[----:B------:R-:W-:Y:S01]  /*3500*/  VIADD R6, R4, 0x4 ;  /* 0x0000000404067836 */ /* 0x000fe20000000000 */
[----:B-1234-:R-:W-:Y:S01]  /*3510*/  WARPGROUP.ARRIVE ;  /* 0x00000000000079c5 */ /* 0x01efe20000000000 */
[----:B------:R-:W-:Y:S02]  /*3520*/  IMAD.MOV.U32 R7, RZ, RZ, 0x40000040 ;  /* 0x40000040ff077424 */ /* 0x000fe400078e00ff */
[----:B------:R-:W-:Y:S01]  /*3530*/  IMAD.MOV.U32 R5, RZ, RZ, 0x40000040 ;  /* 0x40000040ff057424 */ /* 0x000fe200078e00ff */
[----:B------:R-:W-:Y:S01]  /*3540*/  R2UR UR6, R6 ;  /* 0x00000000060672ca */ /* 0x000fe200000e0000 */
[----:B------:R-:W-:Y:S01]  /*3550*/  VIADD R6, R4, 0x6 ;  /* 0x0000000604067836 */ /* 0x000fe20000000000 */
[----:B------:R-:W-:Y:S01]  /*3560*/  R2UR UR7, R7 ;  /* 0x00000000070772ca */ /* 0x000fe200000e0000 */
[----:B------:R-:W-:-:S12]  /*3570*/  IMAD.MOV.U32 R7, RZ, RZ, 0x40000040 ;  /* 0x40000040ff077424 */ /* 0x000fd800078e00ff */
[----:B------:R-:W-:Y:S01]  /*3580*/  HGMMA.64x64x8.F32.TF32 R24, R72, gdesc[UR4], R24, gsb0 ;  /* 0x04e0000448187df0 */ /* 0x000fe20008002818 */
[----:B------:R-:W-:Y:S01]  /*3590*/  R2UR UR6, R6 ;  /* 0x00000000060672ca */ /* 0x000fe200000e0000 */
[----:B------:R-:W-:Y:S01]  /*35a0*/  VIADD R6, R4, 0x200 ;  /* 0x0000020004067836 */ /* 0x000fe20000000000 */
[----:B------:R-:W-:Y:S01]  /*35b0*/  R2UR UR7, R7 ;  /* 0x00000000070772ca */ /* 0x000fe200000e0000 */
[----:B------:R-:W-:Y:S01]  /*35c0*/  IMAD.MOV.U32 R7, RZ, RZ, 0x40000040 ;  /* 0x40000040ff077424 */ /* 0x000fe200078e00ff */
[----:B------:R-:W-:Y:S02]  /*35d0*/  WARPGROUP.DEPBAR.LE gsb0, 0x0 ;  /* 0x00008000000079c5 */ /* 0x000fe40000010000 */
[----:B------:R-:W-:Y:S04]  /*35e0*/  LDS R72, [R3+0xb00] ;  /* 0x000b000003487984 */ /* 0x000fe80000000800 */
[----:B------:R-:W-:Y:S04]  /*35f0*/  LDS R73, [R3+0x1b00] ;  /* 0x001b000003497984 */ /* 0x000fe80000000800 */
[----:B------:R-:W-:Y:S04]  /*3600*/  LDS R74, [R0+0x200] ;  /* 0x00020000004a7984 */ /* 0x000fe80000000800 */
[----:B------:R-:W1:Y:S02]  /*3610*/  LDS R75, [R0+0x1200] ;  /* 0x00120000004b7984 */ /* 0x000e640000000800 */
[----:B-1----:R-:W-:-:S06]  /*3620*/  WARPGROUP.ARRIVE ;  /* 0x00000000000079c5 */ /* 0x002fcc0000000000 */
        /* <DEDUP_REMOVED lines=101> */
[C---:B------:R-:W-:Y:S01]  /*3c80*/  VIADD R6, R4.reuse, 0x604 ;  /* 0x0000060404067836 */ /* 0x040fe20000000000 */
[----:B------:R-:W-:Y:S01]  /*3c90*/  R2UR UR7, R7 ;  /* 0x00000000070772ca */ /* 0x000fe200000e0000 */
[----:B------:R-:W-:Y:S02]  /*3ca0*/  IMAD.MOV.U32 R7, RZ, RZ, 0x40000040 ;  /* 0x40000040ff077424 */ /* 0x000fe400078e00ff */
[----:B------:R-:W-:Y:S01]  /*3cb0*/  VIADD R4, R4, 0x606 ;  /* 0x0000060604047836 */ /* 0x000fe20000000000 */
[----:B------:R-:W-:Y:S02]  /*3cc0*/  WARPGROUP.DEPBAR.LE gsb0, 0x0 ;  /* 0x00008000000079c5 */ /* 0x000fe40000010000 */
[----:B------:R-:W-:Y:S04]  /*3cd0*/  LDS R72, [R3+0x1500] ;  /* 0x0015000003487984 */ /* 0x000fe80000000800 */
[----:B------:R-:W-:Y:S04]  /*3ce0*/  LDS R73, [R3+0x2500] ;  /* 0x0025000003497984 */ /* 0x000fe80000000800 */
[----:B------:R-:W-:Y:S04]  /*3cf0*/  LDS R74, [R0+0xc00] ;  /* 0x000c0000004a7984 */ /* 0x000fe80000000800 */
[----:B------:R-:W1:Y:S02]  /*3d00*/  LDS R75, [R0+0x1c00] ;  /* 0x001c0000004b7984 */ /* 0x000e640000000800 */
[----:B-1----:R-:W-:-:S06]  /*3d10*/  WARPGROUP.ARRIVE ;  /* 0x00000000000079c5 */ /* 0x002fcc0000000000 */
[----:B------:R-:W-:Y:S01]  /*3d20*/  HGMMA.64x64x8.F32.TF32 R24, R72, gdesc[UR4], R24, gsb0 ;  /* 0x04e0000448187df0 */ /* 0x000fe20008002818 */
[----:B------:R-:W-:Y:S02]  /*3d30*/  R2UR UR6, R6 ;  /* 0x00000000060672ca */ /* 0x000fe400000e0000 */
[----:B------:R-:W-:Y:S01]  /*3d40*/  R2UR UR7, R7 ;  /* 0x00000000070772ca */ /* 0x000fe200000e0000 */
        /* <DEDUP_REMOVED lines=15> */
[----:B------:R-:W-:Y:S03]  /*3e40*/  HGMMA.64x64x8.F32.TF32 R24, R72, gdesc[UR4], R24, gsb0 ;  /* 0x04e0000448187df0 */ /* 0x000fe60008002818 */
[----:B------:R-:W-:Y:S02]  /*3e50*/  WARPGROUP.DEPBAR.LE gsb0, 0x0 ;  /* 0x00008000000079c5 */ /* 0x000fe40000010000 */
.L_x_25:
[----:B------:R2:W-:Y:S01]  /*3e60*/  SYNCS.ARRIVE.TRANS64.A1T0 RZ, [R78+UR47], RZ ;  /* 0x000000ff4eff79a7 */ /* 0x0005e2000810002f */
[----:B------:R-:W-:Y:S05]  /*3e70*/  @!P0 BRA `(.L_x_40) ;  /* 0x0000000000048947 */ /* 0x000fea0003800000 */
[----:B------:R-:W-:Y:S01]  /*3e80*/  BPT.TRAP 0x1 ;  /* 0x000000040000795c */ /* 0x000fe20000300000 */
.L_x_40:
[----:B------:R-:W-:Y:S02]  /*3e90*/  UIADD3 UR6, UR43, UR40, URZ ;  /* 0x000000282b067290 */ /* 0x000fe4000fffe03f */
[----:B------:R-:W-:Y:S02]  /*3ea0*/  UISETP.GT.U32.AND UP0, UPT, UR38, 0x1, UPT ;  /* 0x000000012600788c */ /* 0x000fe4000bf04070 */
[----:B------:R-:W-:-:S04]  /*3eb0*/  UIMAD.WIDE.U32 UR4, UR6, -0x55555555, URZ ;  /* 0xaaaaaaab060478a5 */ /* 0x000fc8000f8e003f */
[----:B------:R-:W-:Y:S01]  /*3ec0*/  USHF.R.U32.HI UR4, URZ, 0x1, UR5 ;  /* 0x000000013f047899 */ /* 0x000fe20008011605 */
[----:B------:R-:W-:-:S03]  /*3ed0*/  PLOP3.LUT P0, PT, PT, PT, UP0, 0x80, 0x0 ;  /* 0x000000000000781c */ /* 0x000fc60003f0f008 */
[----:B------:R-:W-:-:S04]  /*3ee0*/  UIMAD UR6, UR4, -0x3, UR6 ;  /* 0xfffffffd040678a4 */ /* 0x000fc8000f8e0206 */
[----:B------:R-:W-:-:S04]  /*3ef0*/  ULEA UR6, UR6, UR45, 0x3 ;  /* 0x0000002d06067291 */ /* 0x000fc8000f8e183f */
[----:B------:R-:W-:-:S04]  /*3f00*/  UIADD3 UR6, UR6, 0x18, URZ ;  /* 0x0000001806067890 */ /* 0x000fc8000fffe03f */
[----:B------:R-:W-:-:S09]  /*3f10*/  UPRMT UR6, URZ, 0x654, UR6 ;  /* 0x000006543f067896 */ /* 0x000fd20008000006 */
[----:B------:R-:W-:Y:S01]  /*3f20*/  SYNCS.ARRIVE.TRANS64.RED.A1T0 RZ, [UR6], RZ ;  /* 0x000000ffffff79a7 */ /* 0x000fe20008100406 */
[----:B------:R-:W-:Y:S05]  /*3f30*/  @P0 BRA `(.L_x_41) ;  /* 0x0000000000040947 */ /* 0x000fea0003800000 */
[----:B------:R-:W-:Y:S01]  /*3f40*/  BPT.TRAP 0x1 ;  /* 0x000000040000795c */ /* 0x000fe20000300000 */
.L_x_41:
[----:B0-----:R-:W-:Y:S01]  /*3f50*/  SHF.L.U32 R0, R76, 0x1f, RZ ;  /* 0x0000001f4c007819 */ /* 0x001fe200000006ff */
[----:B------:R-:W-:Y:S01]  /*3f60*/  UIADD3 UR40, UR44, UR40, URZ ;  /* 0x000000282c287290 */ /* 0x000fe2000fffe03f */
[----:B------:R-:W-:Y:S01]  /*3f70*/  SHF.R.S32.HI R9, RZ, 0x1f, R19 ;  /* 0x0000001fff097819 */ /* 0x000fe20000011413 */
[----:B------:R-:W-:Y:S01]  /*3f80*/  UISETP.GE.U32.AND UP1, UPT, UR44, 0x3, UPT ;  /* 0x000000032c00788c */ /* 0x000fe2000bf26070 */
[----:B------:R-:W0:Y:S01]  /*3f90*/  SYNCS.PHASECHK.TRANS64.TRYWAIT P0, [R69+URZ+0x8], R0 ;  /* 0x00000800450075a7 */ /* 0x000e22000800017f */
[----:B------:R-:W-:-:S04]  /*3fa0*/  UISETP.GT.U32.AND UP0, UPT, UR40, 0x2, UPT ;  /* 0x000000022800788c */ /* 0x000fc8000bf04070 */
[----:B------:R-:W-:-:S04]  /*3fb0*/  UISETP.LT.U32.AND UP0, UPT, UR44, 0x3, UP0 ;  /* 0x000000032c00788c */ /* 0x000fc80008701070 */
[----:B------:R-:W-:Y:S02]  /*3fc0*/  USEL UR6, URZ, 0x1, !UP0 ;  /* 0x000000013f067887 */ /* 0x000fe4000c000000 */
[----:B------:R-:W-:Y:S02]  /*3fd0*/  @UP1 UIMAD.WIDE.U32 UR4, UR40, -0x55555555, URZ ;  /* 0xaaaaaaab280418a5 */ /* 0x000fe4000f8e003f */
[----:B------:R-:W-:Y:S02]  /*3fe0*/  ULOP3.LUT UR41, UR41, UR6, URZ, 0x3c, !UPT ;  /* 0x0000000629297292 */ /* 0x000fe4000f8e3c3f */
[----:B------:R-:W-:-:S04]  /*3ff0*/  @UP1 USHF.R.U32.HI UR4, URZ, 0x1, UR5 ;  /* 0x000000013f041899 */ /* 0x000fc80008011605 */
[----:B------:R-:W-:Y:S01]  /*4000*/  @UP1 ULOP3.LUT UR41, UR41, 0x1, UR4, 0x78, !UPT ;  /* 0x0000000129291892 */ /* 0x000fe2000f8e7804 */
[----:B0-----:R-:W-:Y:S11]  /*4010*/  @!P0 BRA `(.L_x_42) ;  /* 0x00000040003c8947 */ /* 0x001ff60003800000 */
.L_x_135:
[----:B------:R-:W-:Y:S01]  /*4020*/  ULDC.64 UR4, c[0x0][0x5d0] ;  /* 0x0001740000047ab9 */ /* 0x000fe20000000a00 */
[----:B------:R-:W-:Y:S01]  /*4030*/  ULDC UR6, c[0x0][0x284] ;  /* 0x0000a10000067ab9 */ /* 0x000fe20000000800 */
[----:B0-----:R-:W-:Y:S02]  /*4040*/  IMAD R0, R9, UR4, RZ ;  /* 0x0000000409007c24 */ /* 0x001fe4000f8e02ff */
[----:B------:R-:W-:Y:S02]  /*4050*/  IMAD.SHL.U32 R12, R18, 0x40, RZ ;  /* 0x00000040120c7824 */ /* 0x000fe400078e00ff */
[C---:B------:R-:W-:Y:S02]  /*4060*/  IMAD R3, R19.reuse, UR5, R0 ;  /* 0x0000000513037c24 */ /* 0x040fe4000f8e0200 */
[----:B------:R-:W-:Y:S01]  /*4070*/  IMAD.SHL.U32 R0, R22, 0x40, RZ ;  /* 0x0000004016007824 */ /* 0x000fe200078e00ff */
[----:B------:R-:W-:Y:S01]  /*4080*/  SHF.R.S32.HI R13, RZ, 0x1f, R12 ;  /* 0x0000001fff0d7819 */ /* 0x000fe2000001140c */
[----:B------:R-:W-:Y:S01]  /*4090*/  IMAD.WIDE.U32 R4, R19, UR4, R60 ;  /* 0x0000000413047c25 */ /* 0x000fe2000f8e003c */
[----:B------:R-:W-:-:S02]  /*40a0*/  ULDC.64 UR4, c[0x0][0x5c8] ;  /* 0x0001720000047ab9 */ /* 0x000fc40000000a00 */
[----:B------:R-:W-:Y:S01]  /*40b0*/  ISETP.GE.AND P0, PT, R0, UR6, PT ;  /* 0x0000000600007c0c */ /* 0x000fe2000bf06270 */
[----:B------:R-:W-:Y:S01]  /*40c0*/  ULDC UR6, c[0x0][0x288] ;  /* 0x0000a20000067ab9 */ /* 0x000fe20000000800 */
[----:B-1----:R-:W-:Y:S01]  /*40d0*/  IADD3 R4, P1, R12, R4, RZ ;  /* 0x000000040c047210 */ /* 0x002fe20007f3e0ff */
[----:B------:R-:W-:Y:S01]  /*40e0*/  IMAD.WIDE R20, R22, 0x40, R58 ;  /* 0x0000004016147825 */ /* 0x000fe200078e023a */
[----:B------:R-:W-:Y:S02]  /*40f0*/  ISETP.GE.OR P0, PT, R12, UR6, P0 ;  /* 0x000000060c007c0c */ /* 0x000fe40008706670 */
[----:B------:R-:W-:Y:S01]  /*4100*/  IADD3.X R5, R13, R5, R3, P1, !PT ;  /* 0x000000050d057210 */ /* 0x000fe20000ffe403 */
[----:B------:R-:W-:-:S04]  /*4110*/  IMAD R7, R21, UR4, RZ ;  /* 0x0000000415077c24 */ /* 0x000fc8000f8e02ff */
[C---:B------:R-:W-:Y:S02]  /*4120*/  IMAD R7, R20.reuse, UR5, R7 ;  /* 0x0000000514077c24 */ /* 0x040fe4000f8e0207 */
[----:B------:R-:W-:-:S04]  /*4130*/  IMAD.WIDE.U32 R72, R20, UR4, R4 ;  /* 0x0000000414487c25 */ /* 0x000fc8000f8e0004 */
[----:B------:R-:W-:Y:S05]  /*4140*/  @P0 BRA `(.L_x_43) ;  /* 0x0000002000540947 */ /* 0x000fea0003800000 */
[----:B-----5:R-:W-:Y:S01]  /*4150*/  FSETP.NEU.AND P0, PT, R57, RZ, PT ;  /* 0x000000ff3900720b */ /* 0x020fe20003f0d000 */
[----:B------:R-:W-:Y:S01]  /*4160*/  IMAD.IADD R22, R62, 0x1, -R12 ;  /* 0x000000013e167824 */ /* 0x000fe200078e0a0c */
[----:B------:R-:W-:Y:S01]  /*4170*/  BSSY B0, `(.L_x_43) ;  /* 0x0000212000007945 */ /* 0x000fe20003800000 */
[----:B------:R-:W-:Y:S02]  /*4180*/  IMAD.IADD R0, R71, 0x1, -R0 ;  /* 0x0000000147007824 */ /* 0x000fe400078e0a00 */
[----:B------:R-:W-:Y:S01]  /*4190*/  IMAD.IADD R7, R73, 0x1, R7 ;  /* 0x0000000149077824 */ /* 0x000fe200078e0207 */
[----:B------:R-:W-:-:S04]  /*41a0*/  ISETP.GT.AND P3, PT, R22, RZ, PT ;  /* 0x000000ff1600720c */ /* 0x000fc80003f64270 */
[----:B------:R-:W-:-:S03]  /*41b0*/  ISETP.GT.AND P2, PT, R0, RZ, P3 ;  /* 0x000000ff0000720c */ /* 0x000fc60001f44270 */
[----:B------:R-:W-:Y:S10]  /*41c0*/  @!P0 BRA `(.L_x_44) ;  /* 0x0000001400d88947 */ /* 0x000ff40003800000 */
[----:B------:R-:W0:Y:S01]  /*41d0*/  LDC.64 R74, c[0x0][0x5b8] ;  /* 0x00016e00ff4a7b82 */ /* 0x000e220000000a00 */
[----:B------:R-:W-:-:S07]  /*41e0*/  ULDC.64 UR4, c[0x0][0x5c0] ;  /* 0x0001700000047ab9 */ /* 0x000fce0000000a00 */
[----:B------:R-:W1:Y:S08]  /*41f0*/  LDC.64 R80, c[0x0][0x5b0] ;  /* 0x00016c00ff507b82 */ /* 0x000e700000000a00 */
[----:B------:R-:W3:Y:S01]  /*4200*/  LDC.64 R82, c[0x0][0x5a8] ;  /* 0x00016a00ff527b82 */ /* 0x000ee20000000a00 */
[-C--:B0-----:R-:W-:Y:S02]  /*4210*/  IMAD R6, R9, R74.reuse, RZ ;  /* 0x0000004a09067224 */ /* 0x081fe400078e02ff */
[----:B------:R-:W-:-:S04]  /*4220*/  IMAD.WIDE.U32 R4, R19, R74, R60 ;  /* 0x0000004a13047225 */ /* 0x000fc800078e003c */
[----:B------:R-:W-:Y:S01]  /*4230*/  IMAD R73, R19, R75, R6 ;  /* 0x0000004b13497224 */ /* 0x000fe200078e0206 */
[----:B------:R-:W-:Y:S01]  /*4240*/  IADD3 R8, P0, R12, R4, RZ ;  /* 0x000000040c087210 */ /* 0x000fe20007f1e0ff */
[----:B-1----:R-:W-:-:S03]  /*4250*/  IMAD R3, R21, R80, RZ ;  /* 0x0000005015037224 */ /* 0x002fc600078e02ff */
[----:B------:R-:W-:Y:S01]  /*4260*/  IADD3.X R9, R13, R5, R73, P0, !PT ;  /* 0x000000050d097210 */ /* 0x000fe200007fe449 */
[C---:B------:R-:W-:Y:S02]  /*4270*/  IMAD R21, R20.reuse, R81, R3 ;  /* 0x0000005114157224 */ /* 0x040fe400078e0203 */
[----:B------:R-:W-:-:S04]  /*4280*/  IMAD.WIDE.U32 R4, R20, R80, R8 ;  /* 0x0000005014047225 */ /* 0x000fc800078e0008 */
[----:B------:R-:W-:Y:S01]  /*4290*/  IMAD.IADD R3, R5, 0x1, R21 ;  /* 0x0000000105037824 */ /* 0x000fe200078e0215 */
[----:B---3--:R-:W-:-:S04]  /*42a0*/  LEA R10, P0, R4, R82, 0x2 ;  /* 0x00000052040a7211 */ /* 0x008fc800078010ff */
[----:B------:R-:W-:-:S05]  /*42b0*/  LEA.HI.X R11, R4, R83, R3, 0x2, P0 ;  /* 0x00000053040b7211 */ /* 0x000fca00000f1403 */
[----:B------:R0:W3:Y:S01]  /*42c0*/  @P2 LDG.E.LTC128B R3, desc[UR36][R10.64] ;  /* 0x000000240a032981 */ /* 0x0000e2000c1e1920 */
[----:B------:R-:W-:Y:S01]  /*42d0*/  IMAD.WIDE.U32 R4, R20, R80, R12 ;  /* 0x0000005014047225 */ /* 0x000fe200078e000c */
[----:B------:R-:W-:Y:S01]  /*42e0*/  LEA R6, P1, R72, UR4, 0x2 ;  /* 0x0000000448067c11 */ /* 0x000fe2000f8210ff */
[----:B------:R-:W-:Y:S01]  /*42f0*/  BSSY B1, `(.L_x_45) ;  /* 0x0000014000017945 */ /* 0x000fe20003800000 */
[----:B------:R-:W-:Y:S02]  /*4300*/  IADD3 R14, P0, R60, R4, RZ ;  /* 0x000000043c0e7210 */ /* 0x000fe40007f1e0ff */
[----:B------:R-:W-:Y:S02]  /*4310*/  LEA.HI.X R7, R72, UR5, R7, 0x2, P1 ;  /* 0x0000000548077c11 */ /* 0x000fe400088f1407 */
[----:B------:R-:W-:Y:S01]  /*4320*/  IADD3.X R15, R61, R21, R5, P0, !PT ;  /* 0x000000153d0f7210 */ /* 0x000fe200007fe405 */
[----:B0-----:R-:W-:Y:S01]  /*4330*/  IMAD.SHL.U32 R10, R80, 0x8, RZ ;  /* 0x00000008500a7824 */ /* 0x001fe200078e00ff */
[----:B------:R-:W-:-:S02]  /*4340*/  ISETP.GT.AND P0, PT, R22, 0x1, PT ;  /* 0x000000011600780c */ /* 0x000fc40003f04270 */
[----:B------:R-:W-:Y:S01]  /*4350*/  SHF.L.U64.HI R11, R80, 0x3, R81 ;  /* 0x00000003500b7819 */ /* 0x000fe20000010251 */
[----:B------:R-:W-:Y:S01]  /*4360*/  IMAD.WIDE.U32 R14, R19, R74, R14 ;  /* 0x0000004a130e7225 */ /* 0x000fe200078e000e */
[----:B------:R-:W-:-:S03]  /*4370*/  ISETP.GT.AND P1, PT, R0, RZ, P0 ;  /* 0x000000ff0000720c */ /* 0x000fc60000724270 */
[----:B------:R-:W-:Y:S01]  /*4380*/  IMAD.WIDE.U32 R10, R20, R80, R10 ;  /* 0x00000050140a7225 */ /* 0x000fe200078e000a */
[----:B---3--:R-:W-:-:S05]  /*4390*/  LOP3.LUT R4, R3, 0xffffe000, RZ, 0xc0, !PT ;  /* 0xffffe00003047812 */ /* 0x008fca00078ec0ff */
[----:B------:R-:W-:Y:S01]  /*43a0*/  FMUL R5, R4, R57 ;  /* 0x0000003904057220 */ /* 0x000fe20000400000 */
[----:B------:R-:W-:-:S03]  /*43b0*/  LEA R4, P4, R14, R82, 0x2 ;  /* 0x000000520e047211 */ /* 0x000fc600078810ff */
[----:B------:R-:W-:Y:S01]  /*43c0*/  FFMA R75, R24, R56, R5 ;  /* 0x00000038184b7223 */ /* 0x000fe20000000005 */
[----:B------:R-:W-:-:S04]  /*43d0*/  IMAD.IADD R5, R73, 0x1, R15 ;  /* 0x0000000149057824 */ /* 0x000fc800078e020f */
[----:B------:R-:W-:Y:S02]  /*43e0*/  F2FP.TF32.F32.PACK_B R75, R75 ;  /* 0x0000004bff4b723e */ /* 0x000fe400024050ff */
[----:B------:R-:W-:-:S03]  /*43f0*/  LEA.HI.X R5, R14, R83, R5, 0x2, P4 ;  /* 0x000000530e057211 */ /* 0x000fc600020f1405 */
[----:B------:R0:W-:Y:S01]  /*4400*/  @P2 STG.E desc[UR36][R6.64], R75 ;  /* 0x0000004b06002986 */ /* 0x0001e2000c101924 */
[----:B------:R-:W-:Y:S05]  /*4410*/  @!P1 BRA `(.L_x_46) ;  /* 0x0000000000049947 */ /* 0x000fea0003800000 */
[----:B------:R1:W5:Y:S02]  /*4420*/  LDG.E.LTC128B R3, desc[UR36][R4.64+0x4] ;  /* 0x0000042404037981 */ /* 0x000364000c1e1920 */
.L_x_46:
[----:B------:R-:W-:Y:S05]  /*4430*/  BSYNC B1 ;  /* 0x0000000000017941 */ /* 0x000fea0003800000 */
.L_x_45:
[----:B-----5:R-:W-:Y:S01]  /*4440*/  LOP3.LUT R14, R3, 0xffffe000, RZ, 0xc0, !PT ;  /* 0xffffe000030e7812 */ /* 0x020fe200078ec0ff */
[----:B------:R-:W-:Y:S01]  /*4450*/  IMAD.IADD R21, R21, 0x1, R11 ;  /* 0x0000000115157824 */ /* 0x000fe200078e020b */
[----:B------:R-:W-:Y:S01]  /*4460*/  IADD3 R8, P2, R8, R10, RZ ;  /* 0x0000000a08087210 */ /* 0x000fe20007f5e0ff */
[----:B------:R-:W-:Y:S01]  /*4470*/  IMAD.MOV.U32 R18, RZ, RZ, R3 ;  /* 0x000000ffff127224 */ /* 0x000fe200078e0003 */
[----:B------:R-:W-:Y:S01]  /*4480*/  ISETP.GT.AND P3, PT, R0, 0x8, P3 ;  /* 0x000000080000780c */ /* 0x000fe20001f64270 */
[----:B------:R-:W-:Y:S02]  /*4490*/  FMUL R14, R14, R57 ;  /* 0x000000390e0e7220 */ /* 0x000fe40000400000 */
[----:B------:R-:W-:Y:S02]  /*44a0*/  IMAD.X R9, R21, 0x1, R9, P2 ;  /* 0x0000000115097824 */ /* 0x000fe400010e0609 */
[----:B------:R-:W-:Y:S01]  /*44b0*/  FFMA R25, R25, R56, R14 ;  /* 0x0000003819197223 */ /* 0x000fe2000000000e */
[----:B------:R-:W-:-:S04]  /*44c0*/  LEA R14, P2, R8, R82, 0x2 ;  /* 0x00000052080e7211 */ /* 0x000fc800078410ff */
[----:B------:R-:W-:Y:S02]  /*44d0*/  F2FP.TF32.F32.PACK_B R25, R25 ;  /* 0x00000019ff19723e */ /* 0x000fe400024050ff */
[----:B------:R-:W-:-:S03]  /*44e0*/  LEA.HI.X R15, R8, R83, R9, 0x2, P2 ;  /* 0x00000053080f7211 */ /* 0x000fc600010f1409 */
[----:B------:R3:W-:Y:S04]  /*44f0*/  @P1 STG.E desc[UR36][R6.64+0x4], R25 ;  /* 0x0000041906001986 */ /* 0x0007e8000c101924 */
[----:B------:R-:W4:Y:S01]  /*4500*/  @P3 LDG.E.LTC128B R18, desc[UR36][R14.64] ;  /* 0x000000240e123981 */ /* 0x000f22000c1e1920 */
[----:B------:R-:W-:Y:S01]  /*4510*/  IADD3 R12, P1, P2, R60, R10, R12 ;  /* 0x0000000a3c0c7210 */ /* 0x000fe20007a3e00c */
[----:B------:R-:W-:Y:S01]  /*4520*/  BSSY B1, `(.L_x_47) ;  /* 0x0000011000017945 */ /* 0x000fe20003800000 */
[----:B------:R-:W-:Y:S02]  /*4530*/  SHF.L.U64.HI R9, R65, 0x2, R66 ;  /* 0x0000000241097819 */ /* 0x000fe40000010242 */
[----:B------:R-:W-:Y:S02]  /*4540*/  IADD3.X R13, R61, R21, R13, P1, P2 ;  /* 0x000000153d0d7210 */ /* 0x000fe40000fe440d */
[----:B------:R-:W-:-:S02]  /*4550*/  LEA R10, P1, R65, R6, 0x2 ;  /* 0x00000006410a7211 */ /* 0x000fc400078210ff */
[----:B------:R-:W-:Y:S01]  /*4560*/  ISETP.GT.AND P0, PT, R0, 0x8, P0 ;  /* 0x000000080000780c */ /* 0x000fe20000704270 */
[----:B------:R-:W-:-:S04]  /*4570*/  IMAD.WIDE.U32 R12, R19, R74, R12 ;  /* 0x0000004a130c7225 */ /* 0x000fc800078e000c */
[----:B------:R-:W-:Y:S01]  /*4580*/  IMAD.X R11, R9, 0x1, R7, P1 ;  /* 0x00000001090b7824 */ /* 0x000fe200008e0607 */
[----:B----4-:R-:W-:-:S05]  /*4590*/  LOP3.LUT R8, R18, 0xffffe000, RZ, 0xc0, !PT ;  /* 0xffffe00012087812 */ /* 0x010fca00078ec0ff */
        /* <DEDUP_REMOVED lines=9> */
.L_x_48:
[----:B------:R-:W-:Y:S05]  /*4630*/  BSYNC B1 ;  /* 0x0000000000017941 */ /* 0x000fea0003800000 */
.L_x_47:
[----:B-----5:R-:W-:Y:S01]  /*4640*/  LOP3.LUT R12, R18, 0xffffe000, RZ, 0xc0, !PT ;  /* 0xffffe000120c7812 */ /* 0x020fe200078ec0ff */
[----:B------:R-:W-:Y:S01]  /*4650*/  BSSY B1, `(.L_x_49) ;  /* 0x0000009000017945 */ /* 0x000fe20003800000 */
[----:B------:R-:W-:-:S03]  /*4660*/  ISETP.GT.AND P1, PT, R22, 0x8, PT ;  /* 0x000000081600780c */ /* 0x000fc60003f24270 */
[----:B------:R-:W-:Y:S01]  /*4670*/  FMUL R12, R12, R57 ;  /* 0x000000390c0c7220 */ /* 0x000fe20000400000 */
[----:B------:R-:W-:-:S03]  /*4680*/  ISETP.GT.AND P2, PT, R0, RZ, P1 ;  /* 0x000000ff0000720c */ /* 0x000fc60000f44270 */
[----:B------:R-:W-:-:S05]  /*4690*/  FFMA R27, R27, R56, R12 ;  /* 0x000000381b1b7223 */ /* 0x000fca000000000c */
[----:B------:R-:W-:-:S05]  /*46a0*/  F2FP.TF32.F32.PACK_B R27, R27 ;  /* 0x0000001bff1b723e */ /* 0x000fca00024050ff */
[----:B------:R0:W-:Y:S01]  /*46b0*/  @P0 STG.E desc[UR36][R10.64+0x4], R27 ;  /* 0x0000041b0a000986 */ /* 0x0001e2000c101924 */
[----:B------:R-:W-:Y:S05]  /*46c0*/  @!P2 BRA `(.L_x_50) ;  /* 0x000000000004a947 */ /* 0x000fea0003800000 */
[----:B------:R0:W5:Y:S02]  /*46d0*/  LDG.E.LTC128B R18, desc[UR36][R4.64+0x20] ;  /* 0x0000202404127981 */ /* 0x000164000c1e1920 */
.L_x_50:
[----:B------:R-:W-:Y:S05]  /*46e0*/  BSYNC B1 ;  /* 0x0000000000017941 */ /* 0x000fea0003800000 */
.L_x_49:
        /* <DEDUP_REMOVED lines=10> */
.L_x_52:
[----:B------:R-:W-:Y:S05]  /*4790*/  BSYNC B1 ;  /* 0x0000000000017941 */ /* 0x000fea0003800000 */
.L_x_51:
[----:B-----5:R-:W-:Y:S01]  /*47a0*/  LOP3.LUT R12, R18, 0xffffe000, RZ, 0xc0, !PT ;  /* 0xffffe000120c7812 */ /* 0x020fe200078ec0ff */
[----:B------:R-:W-:Y:S01]  /*47b0*/  BSSY B1, `(.L_x_53) ;  /* 0x0000008000017945 */ /* 0x000fe20003800000 */
[----:B------:R-:W-:-:S03]  /*47c0*/  ISETP.GT.AND P1, PT, R0, 0x8, P1 ;  /* 0x000000080000780c */ /* 0x000fc60000f24270 */
[----:B------:R-:W-:-:S04]  /*47d0*/  FMUL R12, R12, R57 ;  /* 0x000000390c0c7220 */ /* 0x000fc80000400000 */
[----:B------:R-:W-:-:S05]  /*47e0*/  FFMA R29, R29, R56, R12 ;  /* 0x000000381d1d7223 */ /* 0x000fca000000000c */
[----:B------:R-:W-:-:S05]  /*47f0*/  F2FP.TF32.F32.PACK_B R29, R29 ;  /* 0x0000001dff1d723e */ /* 0x000fca00024050ff */
[----:B------:R0:W-:Y:S01]  /*4800*/  @P3 STG.E desc[UR36][R6.64+0x24], R29 ;  /* 0x0000241d06003986 */ /* 0x0001e2000c101924 */
[----:B------:R-:W-:Y:S05]  /*4810*/  @!P1 BRA `(.L_x_54) ;  /* 0x0000000000049947 */ /* 0x000fea0003800000 */
[----:B------:R0:W5:Y:S02]  /*4820*/  LDG.E.LTC128B R18, desc[UR36][R8.64+0x20] ;  /* 0x0000202408127981 */ /* 0x000164000c1e1920 */
.L_x_54:
[----:B------:R-:W-:Y:S05]  /*4830*/  BSYNC B1 ;  /* 0x0000000000017941 */ /* 0x000fea0003800000 */
.L_x_53:
[----:B-----5:R-:W-:Y:S01]  /*4840*/  LOP3.LUT R12, R18, 0xffffe000, RZ, 0xc0, !PT ;  /* 0xffffe000120c7812 */ /* 0x020fe200078ec0ff */
[----:B------:R-:W-:Y:S01]  /*4850*/  BSSY B1, `(.L_x_55) ;  /* 0x0000008000017945 */ /* 0x000fe20003800000 */
[----:B------:R-:W-:-:S03]  /*4860*/  ISETP.GT.AND P0, PT, R0, 0x8, P0 ;  /* 0x000000080000780c */ /* 0x000fc60000704270 */
[----:B0-----:R-:W-:-:S04]  /*4870*/  FMUL R3, R12, R57 ;  /* 0x000000390c037220 */ /* 0x001fc80000400000 */
[----:B------:R-:W-:-:S05]  /*4880*/  FFMA R3, R30, R56, R3 ;  /* 0x000000381e037223 */ /* 0x000fca0000000003 */
[----:B------:R-:W-:-:S05]  /*4890*/  F2FP.TF32.F32.PACK_B R3, R3 ;  /* 0x00000003ff03723e */ /* 0x000fca00024050ff */
[----:B------:R0:W-:Y:S01]  /*48a0*/  @P1 STG.E desc[UR36][R10.64+0x20], R3 ;  /* 0x000020030a001986 */ /* 0x0001e2000c101924 */
[----:B------:R-:W-:Y:S05]  /*48b0*/  @!P0 BRA `(.L_x_56) ;  /* 0x0000000000048947 */ /* 0x000fea0003800000 */
[----:B------:R0:W5:Y:S02]  /*48c0*/  LDG.E.LTC128B R18, desc[UR36][R8.64+0x24] ;  /* 0x0000242408127981 */ /* 0x000164000c1e1920 */
.L_x_56:
[----:B------:R-:W-:Y:S05]  /*48d0*/  BSYNC B1 ;  /* 0x0000000000017941 */ /* 0x000fea0003800000 */
.L_x_55:
        /* <DEDUP_REMOVED lines=10> */
.L_x_58:
[----:B------:R-:W-:Y:S05]  /*4980*/  BSYNC B1 ;  /* 0x0000000000017941 */ /* 0x000fea0003800000 */
.L_x_57:
[----:B-----5:R-:W-:Y:S01]  /*4990*/  LOP3.LUT R12, R18, 0xffffe000, RZ, 0xc0, !PT ;  /* 0xffffe000120c7812 */ /* 0x020fe200078ec0ff */
[----:B------:R-:W-:Y:S01]  /*49a0*/  BSSY B1, `(.L_x_59) ;  /* 0x0000009000017945 */ /* 0x000fe20003800000 */
[----:B------:R-:W-:-:S03]  /*49b0*/  ISETP.GT.AND P0, PT, R22, 0x11, PT ;  /* 0x000000111600780c */ /* 0x000fc60003f04270 */
[----:B0-----:R-:W-:Y:S01]  /*49c0*/  FMUL R3, R12, R57 ;  /* 0x000000390c037220 */ /* 0x001fe20000400000 */
[----:B------:R-:W-:-:S03]  /*49d0*/  ISETP.GT.AND P3, PT, R0, RZ, P0 ;  /* 0x000000ff0000720c */ /* 0x000fc60000764270 */
[----:B------:R-:W-:-:S05]  /*49e0*/  FFMA R3, R32, R56, R3 ;  /* 0x0000003820037223 */ /* 0x000fca0000000003 */
[----:B------:R-:W-:-:S05]  /*49f0*/  F2FP.TF32.F32.PACK_B R3, R3 ;  /* 0x00000003ff03723e */ /* 0x000fca00024050ff */
[----:B------:R0:W-:Y:S01]  /*4a00*/  @P2 STG.E desc[UR36][R6.64+0x40], R3 ;  /* 0x0000400306002986 */ /* 0x0001e2000c101924 */
[----:B------:R-:W-:Y:S05]  /*4a10*/  @!P3 BRA `(.L_x_60) ;  /* 0x000000000004b947 */ /* 0x000fea0003800000 */
[----:B------:R0:W5:Y:S02]  /*4a20*/  LDG.E.LTC128B R18, desc[UR36][R4.64+0x44] ;  /* 0x0000442404127981 */ /* 0x000164000c1e1920 */
.L_x_60:
[----:B------:R-:W-:Y:S05]  /*4a30*/  BSYNC B1 ;  /* 0x0000000000017941 */ /* 0x000fea0003800000 */
.L_x_59:
        /* <DEDUP_REMOVED lines=9> */
.L_x_62:
[----:B------:R-:W-:Y:S05]  /*4ad0*/  BSYNC B1 ;  /* 0x0000000000017941 */ /* 0x000fea0003800000 */
.L_x_61:
        /* <DEDUP_REMOVED lines=9> */
.L_x_64:
[----:B------:R-:W-:Y:S05]  /*4b70*/  BSYNC B1 ;  /* 0x0000000000017941 */ /* 0x000fea0003800000 */
.L_x_63:
        /* <DEDUP_REMOVED lines=10> */
.L_x_66:
[----:B------:R-:W-:Y:S05]  /*4c20*/  BSYNC B1 ;  /* 0x0000000000017941 */ /* 0x000fea0003800000 */
.L_x_65:
        /* <DEDUP_REMOVED lines=10> */
.L_x_68:
[----:B------:R-:W-:Y:S05]  /*4cd0*/  BSYNC B1 ;  /* 0x0000000000017941 */ /* 0x000fea0003800000 */
.L_x_67:
        /* <DEDUP_REMOVED lines=9> */
.L_x_70:
[----:B------:R-:W-:Y:S05]  /*4d70*/  BSYNC B1 ;  /* 0x0000000000017941 */ /* 0x000fea0003800000 */
.L_x_69:
        /* <DEDUP_REMOVED lines=9> */
.L_x_72:
[----:B------:R-:W-:Y:S05]  /*4e10*/  BSYNC B1 ;  /* 0x0000000000017941 */ /* 0x000fea0003800000 */
.L_x_71:
        /* <DEDUP_REMOVED lines=10> */
.L_x_74:
[----:B------:R-:W-:Y:S05]  /*4ec0*/  BSYNC B1 ;  /* 0x0000000000017941 */ /* 0x000fea0003800000 */
.L_x_73:
        /* <DEDUP_REMOVED lines=10> */
.L_x_76:
[----:B------:R-:W-:Y:S05]  /*4f70*/  BSYNC B1 ;  /* 0x0000000000017941 */ /* 0x000fea0003800000 */
.L_x_75:
        /* <DEDUP_REMOVED lines=9> */
.L_x_78:
[----:B------:R-:W-:Y:S05]  /*5010*/  BSYNC B1 ;  /* 0x0000000000017941 */ /* 0x000fea0003800000 */
.L_x_77:
        /* <DEDUP_REMOVED lines=9> */
.L_x_80:
[----:B------:R-:W-:Y:S05]  /*50b0*/  BSYNC B1 ;  /* 0x0000000000017941 */ /* 0x000fea0003800000 */
.L_x_79:
        /* <DEDUP_REMOVED lines=10> */
.L_x_82:
[----:B------:R-:W-:Y:S05]  /*5160*/  BSYNC B1 ;  /* 0x0000000000017941 */ /* 0x000fea0003800000 */
.L_x_81:
        /* <DEDUP_REMOVED lines=10> */
.L_x_84:
[----:B------:R-:W-:Y:S05]  /*5210*/  BSYNC B1 ;  /* 0x0000000000017941 */ /* 0x000fea0003800000 */
.L_x_83:
        /* <DEDUP_REMOVED lines=9> */
.L_x_86:
[----:B------:R-:W-:Y:S05]  /*52b0*/  BSYNC B1 ;  /* 0x0000000000017941 */ /* 0x000fea0003800000 */
.L_x_85:
        /* <DEDUP_REMOVED lines=9> */
.L_x_88:
[----:B------:R-:W-:Y:S05]  /*5350*/  BSYNC B1 ;  /* 0x0000000000017941 */ /* 0x000fea0003800000 */
.L_x_87:
        /* <DEDUP_REMOVED lines=10> */
.L_x_90:
[----:B------:R-:W-:Y:S05]  /*5400*/  BSYNC B1 ;  /* 0x0000000000017941 */ /* 0x000fea0003800000 */
.L_x_89:
        /* <DEDUP_REMOVED lines=10> */
.L_x_92:
[----:B------:R-:W-:Y:S05]  /*54b0*/  BSYNC B1 ;  /* 0x0000000000017941 */ /* 0x000fea0003800000 */
.L_x_91:
        /* <DEDUP_REMOVED lines=9> */
.L_x_94:
[----:B------:R-:W-:Y:S05]  /*5550*/  BSYNC B1 ;  /* 0x0000000000017941 */ /* 0x000fea0003800000 */
.L_x_93:
        /* <DEDUP_REMOVED lines=9> */
.L_x_96:
[----:B------:R-:W-:Y:S05]  /*55f0*/  BSYNC B1 ;  /* 0x0000000000017941 */ /* 0x000fea0003800000 */
.L_x_95:
        /* <DEDUP_REMOVED lines=10> */
.L_x_98:
[----:B------:R-:W-:Y:S05]  /*56a0*/  BSYNC B1 ;  /* 0x0000000000017941 */ /* 0x000fea0003800000 */
.L_x_97:
        /* <DEDUP_REMOVED lines=10> */
.L_x_100:
[----:B------:R-:W-:Y:S05]  /*5750*/  BSYNC B1 ;  /* 0x0000000000017941 */ /* 0x000fea0003800000 */
.L_x_99:
[----:B01---5:R-:W-:Y:S01]  /*5760*/  LOP3.LUT R4, R18, 0xffffe000, RZ, 0xc0, !PT ;  /* 0xffffe00012047812 */ /* 0x023fe200078ec0ff */
        /* <DEDUP_REMOVED lines=8> */
.L_x_102:
[----:B------:R-:W-:Y:S05]  /*57f0*/  BSYNC B1 ;  /* 0x0000000000017941 */ /* 0x000fea0003800000 */
.L_x_101:
[----:B-----5:R-:W-:Y:S01]  /*5800*/  LOP3.LUT R4, R18, 0xffffe000, RZ, 0xc0, !PT ;  /* 0xffffe00012047812 */ /* 0x020fe200078ec0ff */
[----:B------:R-:W-:Y:S01]  /*5810*/  @P1 IMAD.MOV.U32 R5, RZ, RZ, R11 ;  /* 0x000000ffff051224 */ /* 0x000fe200078e000b */
[----:B------:R-:W-:Y:S01]  /*5820*/  ISETP.GT.AND P0, PT, R0, 0x8, P0 ;  /* 0x000000080000780c */ /* 0x000fe20000704270 */
[----:B------:R-:W-:Y:S02]  /*5830*/  BSSY B1, `(.L_x_103) ;  /* 0x0000008000017945 */ /* 0x000fe40003800000 */
[----:B------:R-:W-:Y:S01]  /*5840*/  FMUL R3, R4, R57 ;  /* 0x0000003904037220 */ /* 0x000fe20000400000 */
[----:B------:R-:W-:-:S03]  /*5850*/  @P1 IMAD.MOV.U32 R4, RZ, RZ, R10 ;  /* 0x000000ffff041224 */ /* 0x000fc600078e000a */
[----:B------:R-:W-:-:S05]  /*5860*/  FFMA R3, R54, R56, R3 ;  /* 0x0000003836037223 */ /* 0x000fca0000000003 */
[----:B------:R-:W-:-:S05]  /*5870*/  F2FP.TF32.F32.PACK_B R3, R3 ;  /* 0x00000003ff03723e */ /* 0x000fca00024050ff */
[----:B------:R0:W-:Y:S01]  /*5880*/  @P1 STG.E desc[UR36][R4.64+0xe0], R3 ;  /* 0x0000e00304001986 */ /* 0x0001e2000c101924 */
[----:B------:R-:W-:Y:S05]  /*5890*/  @!P0 BRA `(.L_x_104) ;  /* 0x0000000000048947 */ /* 0x000fea0003800000 */
[----:B------:R0:W5:Y:S02]  /*58a0*/  LDG.E.LTC128B R18, desc[UR36][R8.64+0xe4] ;  /* 0x0000e42408127981 */ /* 0x000164000c1e1920 */
.L_x_104:
[----:B------:R-:W-:Y:S05]  /*58b0*/  BSYNC B1 ;  /* 0x0000000000017941 */ /* 0x000fea0003800000 */
.L_x_103:
[----:B------:R-:W-:Y:S05]  /*58c0*/  @!P0 BRA `(.L_x_105) ;  /* 0x0000000800708947 */ /* 0x000fea0003800000 */
[----:B-----5:R-:W-:-:S05]  /*58d0*/  LOP3.LUT R18, R18, 0xffffe000, RZ, 0xc0, !PT ;  /* 0xffffe00012127812 */ /* 0x020fca00078ec0ff */
[----:B------:R-:W-:-:S04]  /*58e0*/  FMUL R18, R18, R57 ;  /* 0x0000003912127220 */ /* 0x000fc80000400000 */
[----:B------:R-:W-:-:S05]  /*58f0*/  FFMA R55, R55, R56, R18 ;  /* 0x0000003837377223 */ /* 0x000fca0000000012 */
[----:B------:R-:W-:-:S05]  /*5900*/  F2FP.TF32.F32.PACK_B R55, R55 ;  /* 0x00000037ff37723e */ /* 0x000fca00024050ff */
[----:B------:R0:W-:Y:S01]  /*5910*/  STG.E desc[UR36][R10.64+0xe4], R55 ;  /* 0x0000e4370a007986 */ /* 0x0001e2000c101924 */
[----:B------:R-:W-:Y:S05]  /*5920*/  BRA `(.L_x_105) ;  /* 0x0000000800587947 */ /* 0x000fea0003800000 */
.L_x_44:
[----:B------:R-:W-:Y:S01]  /*5930*/  ISETP.GT.AND P4, PT, R22, 0x1, PT ;  /* 0x000000011600780c */ /* 0x000fe20003f84270 */
[----:B------:R-:W-:Y:S01]  /*5940*/  ULDC.64 UR4, c[0x0][0x5c0] ;  /* 0x0001700000047ab9 */ /* 0x000fe20000000a00 */
[-C--:B------:R-:W-:Y:S01]  /*5950*/  FMUL R3, R24, R56.reuse ;  /* 0x0000003818037220 */ /* 0x080fe20000400000 */
[----:B------:R-:W-:Y:S01]  /*5960*/  LEA R4, P1, R72, UR4, 0x2 ;  /* 0x0000000448047c11 */ /* 0x000fe2000f8210ff */
[-C--:B------:R-:W-:Y:S01]  /*5970*/  FMUL R25, R25, R56.reuse ;  /* 0x0000003819197220 */ /* 0x080fe20000400000 */
[----:B------:R-:W-:Y:S01]  /*5980*/  ISETP.GT.AND P0, PT, R0, RZ, P4 ;  /* 0x000000ff0000720c */ /* 0x000fe20002704270 */
[-C--:B------:R-:W-:Y:S01]  /*5990*/  FMUL R9, R26, R56.reuse ;  /* 0x000000381a097220 */ /* 0x080fe20000400000 */
[----:B------:R-:W-:Y:S01]  /*59a0*/  ISETP.GT.AND P3, PT, R0, 0x8, P3 ;  /* 0x000000080000780c */ /* 0x000fe20001f64270 */
[-C--:B------:R-:W-:Y:S01]  /*59b0*/  FMUL R27, R27, R56.reuse ;  /* 0x000000381b1b7220 */ /* 0x080fe20000400000 */
[----:B------:R-:W-:Y:S01]  /*59c0*/  LEA.HI.X R5, R72, UR5, R7, 0x2, P1 ;  /* 0x0000000548057c11 */ /* 0x000fe200088f1407 */
[-C--:B------:R-:W-:Y:S01]  /*59d0*/  FMUL R29, R29, R56.reuse ;  /* 0x000000381d1d7220 */ /* 0x080fe20000400000 */
[----:B------:R-:W-:Y:S01]  /*59e0*/  F2FP.TF32.F32.PACK_B R3, R3 ;  /* 0x00000003ff03723e */ /* 0x000fe200024050ff */
[-C--:B------:R-:W-:Y:S01]  /*59f0*/  FMUL R31, R31, R56.reuse ;  /* 0x000000381f1f7220 */ /* 0x080fe20000400000 */
[----:B------:R-:W-:Y:S01]  /*5a00*/  SHF.L.U64.HI R7, R65, 0x2, R66 ;  /* 0x0000000241077819 */ /* 0x000fe20000010242 */
[----:B------:R-:W-:Y:S01]  /*5a10*/  FMUL R33, R33, R56 ;  /* 0x0000003821217220 */ /* 0x000fe20000400000 */
[----:B------:R-:W-:Y:S01]  /*5a20*/  LEA R6, P1, R65, R4, 0x2 ;  /* 0x0000000441067211 */ /* 0x000fe200078210ff */
[----:B------:R0:W-:Y:S01]  /*5a30*/  @P2 STG.E desc[UR36][R4.64], R3 ;  /* 0x0000000304002986 */ /* 0x0001e2000c101924 */
[----:B------:R-:W-:Y:S01]  /*5a40*/  F2FP.TF32.F32.PACK_B R25, R25 ;  /* 0x00000019ff19723e */ /* 0x000fe200024050ff */
[-C--:B------:R-:W-:Y:S01]  /*5a50*/  FMUL R11, R34, R56.reuse ;  /* 0x00000038220b7220 */ /* 0x080fe20000400000 */
[----:B------:R-:W-:Y:S01]  /*5a60*/  F2FP.TF32.F32.PACK_B R9, R9 ;  /* 0x00000009ff09723e */ /* 0x000fe200024050ff */
[----:B------:R-:W-:Y:S01]  /*5a70*/  IMAD.X R7, R7, 0x1, R5, P1 ;  /* 0x0000000107077824 */ /* 0x000fe200008e0605 */
[C---:B------:R-:W-:Y:S01]  /*5a80*/  ISETP.GT.AND P2, PT, R22.reuse, 0x8, PT ;  /* 0x000000081600780c */ /* 0x040fe20003f44270 */
[----:B------:R-:W-:Y:S01]  /*5a90*/  @P0 STG.E desc[UR36][R4.64+0x4], R25 ;  /* 0x0000041904000986 */ /* 0x000fe2000c101924 */
[----:B------:R-:W-:Y:S01]  /*5aa0*/  ISETP.GT.AND P0, PT, R22, 0x9, PT ;  /* 0x000000091600780c */ /* 0x000fe20003f04270 */
[-C--:B------:R-:W-:Y:S01]  /*5ab0*/  FMUL R35, R35, R56.reuse ;  /* 0x0000003823237220 */ /* 0x080fe20000400000 */
[C---:B------:R-:W-:Y:S01]  /*5ac0*/  ISETP.GT.AND P4, PT, R0.reuse, 0x8, P4 ;  /* 0x000000080000780c */ /* 0x040fe20002784270 */
[----:B------:R1:W-:Y:S01]  /*5ad0*/  @P3 STG.E desc[UR36][R6.64], R9 ;  /* 0x0000000906003986 */ /* 0x0003e2000c101924 */
[----:B------:R-:W-:Y:S01]  /*5ae0*/  ISETP.GT.AND P1, PT, R0, RZ, P2 ;  /* 0x000000ff0000720c */ /* 0x000fe20001724270 */
[-C--:B0-----:R-:W-:Y:S01]  /*5af0*/  FMUL R3, R28, R56.reuse ;  /* 0x000000381c037220 */ /* 0x081fe20000400000 */
[C---:B------:R-:W-:Y:S01]  /*5b00*/  ISETP.GT.AND P3, PT, R0.reuse, RZ, P0 ;  /* 0x000000ff0000720c */ /* 0x040fe20000764270 */
[-C--:B------:R-:W-:Y:S01]  /*5b10*/  FMUL R37, R37, R56.reuse ;  /* 0x0000003825257220 */ /* 0x080fe20000400000 */
[----:B------:R-:W-:Y:S01]  /*5b20*/  F2FP.TF32.F32.PACK_B R27, R27 ;  /* 0x0000001bff1b723e */ /* 0x000fe200024050ff */
[-C--:B------:R-:W-:Y:S01]  /*5b30*/  FMUL R39, R39, R56.reuse ;  /* 0x0000003827277220 */ /* 0x080fe20000400000 */
[----:B------:R-:W-:Y:S01]  /*5b40*/  F2FP.TF32.F32.PACK_B R3, R3 ;  /* 0x00000003ff03723e */ /* 0x000fe200024050ff */
[-C--:B------:R-:W-:Y:S01]  /*5b50*/  FMUL R41, R41, R56.reuse ;  /* 0x0000003829297220 */ /* 0x080fe20000400000 */
[----:B------:R-:W-:Y:S01]  /*5b60*/  ISETP.GT.AND P2, PT, R0, 0x8, P2 ;  /* 0x000000080000780c */ /* 0x000fe20001744270 */
[-C--:B------:R-:W-:Y:S01]  /*5b70*/  FMUL R43, R43, R56.reuse ;  /* 0x000000382b2b7220 */ /* 0x080fe20000400000 */
[----:B------:R-:W-:Y:S01]  /*5b80*/  F2FP.TF32.F32.PACK_B R29, R29 ;  /* 0x0000001dff1d723e */ /* 0x000fe200024050ff */
[----:B------:R-:W-:Y:S01]  /*5b90*/  @P4 STG.E desc[UR36][R6.64+0x4], R27 ;  /* 0x0000041b06004986 */ /* 0x000fe2000c101924 */
[-C--:B-1----:R-:W-:Y:S01]  /*5ba0*/  FMUL R9, R30, R56.reuse ;  /* 0x000000381e097220 */ /* 0x082fe20000400000 */
[----:B------:R-:W-:Y:S01]  /*5bb0*/  ISETP.GT.AND P0, PT, R0, 0x8, P0 ;  /* 0x000000080000780c */ /* 0x000fe20000704270 */
[-C--:B------:R-:W-:Y:S01]  /*5bc0*/  FMUL R45, R45, R56.reuse ;  /* 0x000000382d2d7220 */ /* 0x080fe20000400000 */
[----:B------:R0:W-:Y:S01]  /*5bd0*/  @P1 STG.E desc[UR36][R4.64+0x20], R3 ;  /* 0x0000200304001986 */ /* 0x0001e2000c101924 */
[C---:B------:R-:W-:Y:S01]  /*5be0*/  ISETP.GT.AND P4, PT, R22.reuse, 0x11, PT ;  /* 0x000000111600780c */ /* 0x040fe20003f84270 */
[-C--:B------:R-:W-:Y:S01]  /*5bf0*/  FMUL R47, R47, R56.reuse ;  /* 0x000000382f2f7220 */ /* 0x080fe20000400000 */
[----:B------:R-:W-:Y:S01]  /*5c00*/  F2FP.TF32.F32.PACK_B R9, R9 ;  /* 0x00000009ff09723e */ /* 0x000fe200024050ff */
[----:B------:R-:W-:Y:S01]  /*5c10*/  @P3 STG.E desc[UR36][R4.64+0x24], R29 ;  /* 0x0000241d04003986 */ /* 0x000fe2000c101924 */
[----:B------:R-:W-:Y:S01]  /*5c20*/  ISETP.GT.AND P3, PT, R22, 0x10, PT ;  /* 0x000000101600780c */ /* 0x000fe20003f64270 */
[-C--:B------:R-:W-:Y:S01]  /*5c30*/  FMUL R49, R49, R56.reuse ;  /* 0x0000003831317220 */ /* 0x080fe20000400000 */
[----:B------:R-:W-:Y:S01]  /*5c40*/  F2FP.TF32.F32.PACK_B R31, R31 ;  /* 0x0000001fff1f723e */ /* 0x000fe200024050ff */
[----:B------:R1:W-:Y:S01]  /*5c50*/  @P2 STG.E desc[UR36][R6.64+0x20], R9 ;  /* 0x0000200906002986 */ /* 0x0003e2000c101924 */
[C---:B------:R-:W-:Y:S01]  /*5c60*/  ISETP.GT.AND P1, PT, R0.reuse, RZ, P3 ;  /* 0x000000ff0000720c */ /* 0x040fe20001f24270 */
[-C--:B------:R-:W-:Y:S01]  /*5c70*/  FMUL R51, R51, R56.reuse ;  /* 0x0000003833337220 */ /* 0x080fe20000400000 */
[----:B------:R-:W-:Y:S01]  /*5c80*/  ISETP.GT.AND P2, PT, R0, RZ, P4 ;  /* 0x000000ff0000720c */ /* 0x000fe20002744270 */
[-C--:B0-----:R-:W-:Y:S01]  /*5c90*/  FMUL R3, R32, R56.reuse ;  /* 0x0000003820037220 */ /* 0x081fe20000400000 */
[----:B------:R-:W-:Y:S01]  /*5ca0*/  ISETP.GT.AND P3, PT, R0, 0x8, P3 ;  /* 0x000000080000780c */ /* 0x000fe20001f64270 */
[----:B------:R-:W-:Y:S01]  /*5cb0*/  @P0 STG.E desc[UR36][R6.64+0x24], R31 ;  /* 0x0000241f06000986 */ /* 0x000fe2000c101924 */
[----:B------:R-:W-:Y:S01]  /*5cc0*/  F2FP.TF32.F32.PACK_B R33, R33 ;  /* 0x00000021ff21723e */ /* 0x000fe200024050ff */
[-C--:B------:R-:W-:Y:S01]  /*5cd0*/  FMUL R53, R53, R56.reuse ;  /* 0x0000003835357220 */ /* 0x080fe20000400000 */
[----:B------:R-:W-:Y:S01]  /*5ce0*/  F2FP.TF32.F32.PACK_B R3, R3 ;  /* 0x00000003ff03723e */ /* 0x000fe200024050ff */
[-C--:B------:R-:W-:Y:S01]  /*5cf0*/  FMUL R55, R55, R56.reuse ;  /* 0x0000003837377220 */ /* 0x080fe20000400000 */
[----:B------:R-:W-:Y:S01]  /*5d00*/  F2FP.TF32.F32.PACK_B R11, R11 ;  /* 0x0000000bff0b723e */ /* 0x000fe200024050ff */
[----:B-1----:R-:W-:Y:S01]  /*5d10*/  FMUL R9, R38, R56 ;  /* 0x0000003826097220 */ /* 0x002fe20000400000 */
[C---:B------:R-:W-:Y:S01]  /*5d20*/  ISETP.GT.AND P0, PT, R22.reuse, 0x19, PT ;  /* 0x000000191600780c */ /* 0x040fe20003f04270 */
[----:B------:R0:W-:Y:S01]  /*5d30*/  @P1 STG.E desc[UR36][R4.64+0x40], R3 ;  /* 0x0000400304001986 */ /* 0x0001e2000c101924 */
[----:B------:R-:W-:-:S02]  /*5d40*/  ISETP.GT.AND P1, PT, R22, 0x18, PT ;  /* 0x000000181600780c */ /* 0x000fc40003f24270 */
[C---:B------:R-:W-:Y:S01]  /*5d50*/  ISETP.GT.AND P4, PT, R0.reuse, 0x8, P4 ;  /* 0x000000080000780c */ /* 0x040fe20002784270 */
[----:B------:R-:W-:Y:S01]  /*5d60*/  @P2 STG.E desc[UR36][R4.64+0x44], R33 ;  /* 0x0000442104002986 */ /* 0x000fe2000c101924 */
[C---:B------:R-:W-:Y:S02]  /*5d70*/  ISETP.GT.AND P2, PT, R0.reuse, RZ, P1 ;  /* 0x000000ff0000720c */ /* 0x040fe40000f44270 */
[C---:B------:R-:W-:Y:S01]  /*5d80*/  ISETP.GT.AND P1, PT, R0.reuse, 0x8, P1 ;  /* 0x000000080000780c */ /* 0x040fe20000f24270 */
[----:B------:R1:W-:Y:S01]  /*5d90*/  @P3 STG.E desc[UR36][R6.64+0x40], R11 ;  /* 0x0000400b06003986 */ /* 0x0003e2000c101924 */
[----:B------:R-:W-:Y:S02]  /*5da0*/  ISETP.GT.AND P3, PT, R0, RZ, P0 ;  /* 0x000000ff0000720c */ /* 0x000fe40000764270 */
[----:B------:R-:W-:Y:S01]  /*5db0*/  F2FP.TF32.F32.PACK_B R35, R35 ;  /* 0x00000023ff23723e */ /* 0x000fe200024050ff */
[----:B0-----:R-:W-:Y:S01]  /*5dc0*/  FMUL R3, R36, R56 ;  /* 0x0000003824037220 */ /* 0x001fe20000400000 */
[----:B------:R-:W-:-:S02]  /*5dd0*/  F2FP.TF32.F32.PACK_B R37, R37 ;  /* 0x00000025ff25723e */ /* 0x000fc400024050ff */
[----:B------:R-:W-:Y:S01]  /*5de0*/  F2FP.TF32.F32.PACK_B R9, R9 ;  /* 0x00000009ff09723e */ /* 0x000fe200024050ff */
[----:B------:R-:W-:Y:S01]  /*5df0*/  @P4 STG.E desc[UR36][R6.64+0x44], R35 ;  /* 0x0000442306004986 */ /* 0x000fe2000c101924 */
[----:B------:R-:W-:Y:S02]  /*5e00*/  F2FP.TF32.F32.PACK_B R3, R3 ;  /* 0x00000003ff03723e */ /* 0x000fe400024050ff */
[----:B------:R-:W-:Y:S01]  /*5e10*/  F2FP.TF32.F32.PACK_B R39, R39 ;  /* 0x00000027ff27723e */ /* 0x000fe200024050ff */
[----:B-1----:R-:W-:Y:S01]  /*5e20*/  FMUL R11, R42, R56 ;  /* 0x000000382a0b7220 */ /* 0x002fe20000400000 */
[----:B------:R-:W-:Y:S01]  /*5e30*/  F2FP.TF32.F32.PACK_B R41, R41 ;  /* 0x00000029ff29723e */ /* 0x000fe200024050ff */
[----:B------:R0:W-:Y:S01]  /*5e40*/  @P2 STG.E desc[UR36][R4.64+0x60], R3 ;  /* 0x0000600304002986 */ /* 0x0001e2000c101924 */
[----:B------:R-:W-:Y:S02]  /*5e50*/  ISETP.GT.AND P2, PT, R22, 0x20, PT ;  /* 0x000000201600780c */ /* 0x000fe40003f44270 */
[----:B------:R-:W-:Y:S01]  /*5e60*/  F2FP.TF32.F32.PACK_B R11, R11 ;  /* 0x0000000bff0b723e */ /* 0x000fe200024050ff */
[----:B------:R-:W-:Y:S01]  /*5e70*/  @P3 STG.E desc[UR36][R4.64+0x64], R37 ;  /* 0x0000642504003986 */ /* 0x000fe2000c101924 */
[----:B------:R-:W-:-:S02]  /*5e80*/  ISETP.GT.AND P3, PT, R0, 0x8, P0 ;  /* 0x000000080000780c */ /* 0x000fc40000764270 */
[----:B------:R-:W-:Y:S01]  /*5e90*/  ISETP.GT.AND P0, PT, R22, 0x21, PT ;  /* 0x000000211600780c */ /* 0x000fe20003f04270 */
[----:B------:R1:W-:Y:S01]  /*5ea0*/  @P1 STG.E desc[UR36][R6.64+0x60], R9 ;  /* 0x0000600906001986 */ /* 0x0003e2000c101924 */
[C---:B------:R-:W-:Y:S02]  /*5eb0*/  ISETP.GT.AND P4, PT, R0.reuse, RZ, P2 ;  /* 0x000000ff0000720c */ /* 0x040fe40001784270 */
[----:B------:R-:W-:Y:S01]  /*5ec0*/  ISETP.GT.AND P1, PT, R0, RZ, P0 ;  /* 0x000000ff0000720c */ /* 0x000fe20000724270 */
[-C--:B0-----:R-:W-:Y:S01]  /*5ed0*/  FMUL R3, R40, R56.reuse ;  /* 0x0000003828037220 */ /* 0x081fe20000400000 */
[C---:B------:R-:W-:Y:S02]  /*5ee0*/  ISETP.GT.AND P2, PT, R0.reuse, 0x8, P2 ;  /* 0x000000080000780c */ /* 0x040fe40001744270 */
[----:B------:R-:W-:Y:S02]  /*5ef0*/  F2FP.TF32.F32.PACK_B R43, R43 ;  /* 0x0000002bff2b723e */ /* 0x000fe400024050ff */
[----:B------:R-:W-:Y:S01]  /*5f00*/  F2FP.TF32.F32.PACK_B R3, R3 ;  /* 0x00000003ff03723e */ /* 0x000fe200024050ff */
[----:B------:R-:W-:Y:S01]  /*5f10*/  @P3 STG.E desc[UR36][R6.64+0x64], R39 ;  /* 0x0000642706003986 */ /* 0x000fe2000c101924 */
[----:B------:R-:W-:Y:S01]  /*5f20*/  ISETP.GT.AND P3, PT, R0, 0x8, P0 ;  /* 0x000000080000780c */ /* 0x000fe20000764270 */
[----:B-1----:R-:W-:Y:S01]  /*5f30*/  FMUL R9, R46, R56 ;  /* 0x000000382e097220 */ /* 0x002fe20000400000 */
[----:B------:R-:W-:Y:S01]  /*5f40*/  ISETP.GT.AND P0, PT, R22, 0x29, PT ;  /* 0x000000291600780c */ /* 0x000fe20003f04270 */
[----:B------:R0:W-:Y:S01]  /*5f50*/  @P4 STG.E desc[UR36][R4.64+0x80], R3 ;  /* 0x0000800304004986 */ /* 0x0001e2000c101924 */
[----:B------:R-:W-:-:S02]  /*5f60*/  F2FP.TF32.F32.PACK_B R45, R45 ;  /* 0x0000002dff2d723e */ /* 0x000fc400024050ff */
[----:B------:R-:W-:Y:S01]  /*5f70*/  F2FP.TF32.F32.PACK_B R9, R9 ;  /* 0x00000009ff09723e */ /* 0x000fe200024050ff */
[----:B------:R-:W-:Y:S01]  /*5f80*/  @P1 STG.E desc[UR36][R4.64+0x84], R41 ;  /* 0x0000842904001986 */ /* 0x000fe2000c101924 */
[----:B------:R-:W-:Y:S02]  /*5f90*/  ISETP.GT.AND P1, PT, R22, 0x28, PT ;  /* 0x000000281600780c */ /* 0x000fe40003f24270 */
[----:B------:R-:W-:Y:S01]  /*5fa0*/  F2FP.TF32.F32.PACK_B R47, R47 ;  /* 0x0000002fff2f723e */ /* 0x000fe200024050ff */
[----:B------:R1:W-:Y:S01]  /*5fb0*/  @P2 STG.E desc[UR36][R6.64+0x80], R11 ;  /* 0x0000800b06002986 */ /* 0x0003e2000c101924 */
[C---:B------:R-:W-:Y:S02]  /*5fc0*/  ISETP.GT.AND P4, PT, R0.reuse, RZ, P1 ;  /* 0x000000ff0000720c */ /* 0x040fe40000f84270 */
[----:B------:R-:W-:Y:S01]  /*5fd0*/  ISETP.GT.AND P2, PT, R0, RZ, P0 ;  /* 0x000000ff0000720c */ /* 0x000fe20000744270 */
[----:B0-----:R-:W-:Y:S01]  /*5fe0*/  FMUL R3, R44, R56 ;  /* 0x000000382c037220 */ /* 0x001fe20000400000 */
[C---:B------:R-:W-:Y:S01]  /*5ff0*/  ISETP.GT.AND P1, PT, R0.reuse, 0x8, P1 ;  /* 0x000000080000780c */ /* 0x040fe20000f24270 */
[----:B------:R-:W-:Y:S01]  /*6000*/  @P3 STG.E desc[UR36][R6.64+0x84], R43 ;  /* 0x0000842b06003986 */ /* 0x000fe2000c101924 */
[----:B------:R-:W-:-:S02]  /*6010*/  ISETP.GT.AND P0, PT, R0, 0x8, P0 ;  /* 0x000000080000780c */ /* 0x000fc40000704270 */
[----:B------:R-:W-:Y:S02]  /*6020*/  F2FP.TF32.F32.PACK_B R3, R3 ;  /* 0x00000003ff03723e */ /* 0x000fe400024050ff */
[----:B------:R-:W-:Y:S01]  /*6030*/  ISETP.GT.AND P3, PT, R22, 0x31, PT ;  /* 0x000000311600780c */ /* 0x000fe20003f64270 */
[----:B-1----:R-:W-:Y:S01]  /*6040*/  FMUL R11, R48, R56 ;  /* 0x00000038300b7220 */ /* 0x002fe20000400000 */
[----:B------:R-:W-:Y:S01]  /*6050*/  F2FP.TF32.F32.PACK_B R49, R49 ;  /* 0x00000031ff31723e */ /* 0x000fe200024050ff */
[----:B------:R0:W-:Y:S01]  /*6060*/  @P4 STG.E desc[UR36][R4.64+0xa0], R3 ;  /* 0x0000a00304004986 */ /* 0x0001e2000c101924 */
[----:B------:R-:W-:Y:S02]  /*6070*/  F2FP.TF32.F32.PACK_B R51, R51 ;  /* 0x00000033ff33723e */ /* 0x000fe400024050ff */
[----:B------:R-:W-:Y:S01]  /*6080*/  F2FP.TF32.F32.PACK_B R11, R11 ;  /* 0x0000000bff0b723e */ /* 0x000fe200024050ff */
[----:B------:R-:W-:Y:S01]  /*6090*/  @P2 STG.E desc[UR36][R4.64+0xa4], R45 ;  /* 0x0000a42d04002986 */ /* 0x000fe2000c101924 */
[----:B------:R-:W-:-:S02]  /*60a0*/  ISETP.GT.AND P2, PT, R22, 0x30, PT ;  /* 0x000000301600780c */ /* 0x000fc40003f44270 */
[----:B------:R-:W-:Y:S01]  /*60b0*/  F2FP.TF32.F32.PACK_B R53, R53 ;  /* 0x00000035ff35723e */ /* 0x000fe200024050ff */
[----:B------:R1:W-:Y:S01]  /*60c0*/  @P1 STG.E desc[UR36][R6.64+0xa0], R9 ;  /* 0x0000a00906001986 */ /* 0x0003e2000c101924 */
[C---:B------:R-:W-:Y:S02]  /*60d0*/  ISETP.GT.AND P4, PT, R0.reuse, RZ, P2 ;  /* 0x000000ff0000720c */ /* 0x040fe40001784270 */
[----:B------:R-:W-:Y:S01]  /*60e0*/  ISETP.GT.AND P1, PT, R0, RZ, P3 ;  /* 0x000000ff0000720c */ /* 0x000fe20001f24270 */
[----:B0-----:R-:W-:Y:S01]  /*60f0*/  FMUL R3, R50, R56 ;  /* 0x0000003832037220 */ /* 0x001fe20000400000 */
[----:B------:R-:W-:Y:S01]  /*6100*/  ISETP.GT.AND P2, PT, R0, 0x8, P2 ;  /* 0x000000080000780c */ /* 0x000fe20001744270 */
[----:B------:R-:W-:Y:S01]  /*6110*/  @P0 STG.E desc[UR36][R6.64+0xa4], R47 ;  /* 0x0000a42f06000986 */ /* 0x000fe2000c101924 */
[----:B------:R-:W-:Y:S02]  /*6120*/  ISETP.GT.AND P0, PT, R22, 0x38, PT ;  /* 0x000000381600780c */ /* 0x000fe40003f04270 */
[----:B------:R-:W-:-:S02]  /*6130*/  F2FP.TF32.F32.PACK_B R3, R3 ;  /* 0x00000003ff03723e */ /* 0x000fc400024050ff */
[----:B------:R-:W-:Y:S01]  /*6140*/  ISETP.GT.AND P3, PT, R0, 0x8, P3 ;  /* 0x000000080000780c */ /* 0x000fe20001f64270 */
[----:B-1----:R-:W-:Y:S01]  /*6150*/  FMUL R9, R52, R56 ;  /* 0x0000003834097220 */ /* 0x002fe20000400000 */
[----:B------:R-:W-:Y:S01]  /*6160*/  F2FP.TF32.F32.PACK_B R55, R55 ;  /* 0x00000037ff37723e */ /* 0x000fe200024050ff */
[----:B------:R0:W-:Y:S01]  /*6170*/  @P4 STG.E desc[UR36][R4.64+0xc0], R11 ;  /* 0x0000c00b04004986 */ /* 0x0001e2000c101924 */
[----:B------:R-:W-:Y:S02]  /*6180*/  ISETP.GT.AND P4, PT, R22, 0x39, PT ;  /* 0x000000391600780c */ /* 0x000fe40003f84270 */
[----:B------:R-:W-:Y:S01]  /*6190*/  F2FP.TF32.F32.PACK_B R9, R9 ;  /* 0x00000009ff09723e */ /* 0x000fe200024050ff */
[----:B------:R-:W-:Y:S01]  /*61a0*/  @P1 STG.E desc[UR36][R4.64+0xc4], R49 ;  /* 0x0000c43104001986 */ /* 0x000fe2000c101924 */
[C---:B------:R-:W-:Y:S02]  /*61b0*/  ISETP.GT.AND P1, PT, R0.reuse, RZ, P0 ;  /* 0x000000ff0000720c */ /* 0x040fe40000724270 */
[C---:B------:R-:W-:Y:S01]  /*61c0*/  ISETP.GT.AND P0, PT, R0.reuse, 0x8, P0 ;  /* 0x000000080000780c */ /* 0x040fe20000704270 */
[----:B------:R-:W-:Y:S01]  /*61d0*/  @P2 STG.E desc[UR36][R6.64+0xc0], R3 ;  /* 0x0000c00306002986 */ /* 0x000fe2000c101924 */
[----:B------:R-:W-:-:S02]  /*61e0*/  ISETP.GT.AND P2, PT, R0, RZ, P4 ;  /* 0x000000ff0000720c */ /* 0x000fc40002744270 */
[----:B------:R-:W-:Y:S01]  /*61f0*/  ISETP.GT.AND P4, PT, R0, 0x8, P4 ;  /* 0x000000080000780c */ /* 0x000fe20002784270 */
[----:B0-----:R-:W-:Y:S01]  /*6200*/  FMUL R11, R54, R56 ;  /* 0x00000038360b7220 */ /* 0x001fe20000400000 */
[----:B------:R-:W-:Y:S04]  /*6210*/  @P3 STG.E desc[UR36][R6.64+0xc4], R51 ;  /* 0x0000c43306003986 */ /* 0x000fe8000c101924 */
[----:B------:R-:W-:Y:S01]  /*6220*/  F2FP.TF32.F32.PACK_B R11, R11 ;  /* 0x0000000bff0b723e */ /* 0x000fe200024050ff */
[----:B------:R-:W-:Y:S04]  /*6230*/  @P1 STG.E desc[UR36][R4.64+0xe0], R9 ;  /* 0x0000e00904001986 */ /* 0x000fe8000c101924 */
[----:B------:R0:W-:Y:S02]  /*6240*/  @P2 STG.E desc[UR36][R4.64+0xe4], R53 ;  /* 0x0000e43504002986 */ /* 0x0001e4000c101924 */
[----:B0-----:R-:W-:-:S02]  /*6250*/  @P0 IMAD.MOV.U32 R4, RZ, RZ, R6 ;  /* 0x000000ffff040224 */ /* 0x001fc400078e0006 */
[----:B------:R-:W-:-:S05]  /*6260*/  @P0 IMAD.MOV.U32 R5, RZ, RZ, R7 ;  /* 0x000000ffff050224 */ /* 0x000fca00078e0007 */
[----:B------:R0:W-:Y:S04]  /*6270*/  @P0 STG.E desc[UR36][R4.64+0xe0], R11 ;  /* 0x0000e00b04000986 */ /* 0x0001e8000c101924 */
[----:B------:R0:W-:Y:S02]  /*6280*/  @P4 STG.E desc[UR36][R6.64+0xe4], R55 ;  /* 0x0000e43706004986 */ /* 0x0001e4000c101924 */
.L_x_105:
[----:B------:R-:W-:Y:S05]  /*6290*/  BSYNC B0 ;  /* 0x0000000000007941 */ /* 0x000fea0003800000 */
.L_x_43:
[----:B0-----:R-:W-:Y:S01]  /*62a0*/  IMAD.U32 R3, RZ, RZ, UR54 ;  /* 0x00000036ff037e24 */ /* 0x001fe2000f8e00ff */
[----:B------:R-:W-:Y:S01]  /*62b0*/  ULDC.64 UR4, c[0x0][0x650] ;  /* 0x0001940000047ab9 */ /* 0x000fe20000000a00 */
[----:B------:R0:W-:Y:S01]  /*62c0*/  SYNCS.ARRIVE.TRANS64.A1T0 RZ, [R70+UR47], RZ ;  /* 0x000000ff46ff79a7 */ /* 0x0001e2000810002f */
[----:B------:R-:W-:Y:S01]  /*62d0*/  PRMT R0, RZ, 0x7610, R0 ;  /* 0x00007610ff007816 */ /* 0x000fe20000000000 */
[----:B------:R-:W-:Y:S01]  /*62e0*/  IMAD.MOV.U32 R22, RZ, RZ, -0x1 ;  /* 0xffffffffff167424 */ /* 0x000fe200078e00ff */
[----:B------:R-:W-:Y:S01]  /*62f0*/  LEA R16, P0, R3, R16, 0x1 ;  /* 0x0000001003107211 */ /* 0x000fe200078008ff */
[----:B-----5:R-:W-:Y:S02]  /*6300*/  IMAD.MOV.U32 R18, RZ, RZ, -0x1 ;  /* 0xffffffffff127424 */ /* 0x020fe400078e00ff */
[----:B---3--:R-:W-:Y:S01]  /*6310*/  IMAD.MOV.U32 R19, RZ, RZ, -0x1 ;  /* 0xffffffffff137424 */ /* 0x008fe200078e00ff */
[----:B------:R-:W-:Y:S02]  /*6320*/  IADD3.X R17, R17, UR46, RZ, P0, !PT ;  /* 0x0000002e11117c10 */ /* 0x000fe400087fe4ff */
[----:B------:R-:W-:-:S04]  /*6330*/  ISETP.GE.U32.AND P0, PT, R16, UR4, PT ;  /* 0x0000000410007c0c */ /* 0x000fc8000bf06070 */
[----:B------:R-:W-:-:S13]  /*6340*/  ISETP.GE.U32.AND.EX P0, PT, R17, UR5, PT, P0 ;  /* 0x0000000511007c0c */ /* 0x000fda000bf06100 */
[----:B0-----:R-:W-:Y:S05]  /*6350*/  @P0 BRA `(.L_x_106) ;  /* 0x00000004004c0947 */ /* 0x001fea0003800000 */
[----:B------:R-:W0:Y:S01]  /*6360*/  LDC.64 R10, c[0x0][0x628] ;  /* 0x00018a00ff0a7b82 */ /* 0x000e220000000a00 */
[----:B------:R-:W3:Y:S01]  /*6370*/  S2R R12, SR_CTAID.X ;  /* 0x00000000000c7919 */ /* 0x000ee20000002500 */
[----:B-1--4-:R-:W-:Y:S02]  /*6380*/  IMAD.MOV.U32 R8, RZ, RZ, R16 ;  /* 0x000000ffff087224 */ /* 0x012fe400078e0010 */
[----:B------:R-:W-:Y:S01]  /*6390*/  IMAD.MOV.U32 R9, RZ, RZ, R17 ;  /* 0x000000ffff097224 */ /* 0x000fe200078e0011 */
[----:B------:R-:W1:Y:S03]  /*63a0*/  S2R R18, SR_CTAID.Y ;  /* 0x0000000000127919 */ /* 0x000e660000002600 */
[----:B------:R-:W4:Y:S08]  /*63b0*/  LDC R0, c[0x0][0x630] ;  /* 0x00018c00ff007b82 */ /* 0x000f300000000800 */
[----:B------:R-:W1:Y:S01]  /*63c0*/  LDC.64 R14, c[0x0][0x620] ;  /* 0x00018800ff0e7b82 */ /* 0x000e620000000a00 */
[----:B0-----:R-:W-:-:S04]  /*63d0*/  ISETP.NE.U32.AND P0, PT, R10, RZ, PT ;  /* 0x000000ff0a00720c */ /* 0x001fc80003f05070 */
[----:B------:R-:W-:-:S13]  /*63e0*/  ISETP.NE.AND.EX P0, PT, R11, RZ, PT, P0 ;  /* 0x000000ff0b00720c */ /* 0x000fda0003f05300 */
[----:B-1-34-:R-:W-:Y:S05]  /*63f0*/  @!P0 BRA `(.L_x_107) ;  /* 0x0000000000288947 */ /* 0x01afea0003800000 */
        /* <DEDUP_REMOVED lines=10> */
.L_x_107:
[-CC-:B------:R-:W-:Y:S01]  /*64a0*/  SHF.R.U64 R19, R8, R0.reuse, R9.reuse ;  /* 0x0000000008137219 */ /* 0x180fe20000001209 */
[----:B------:R-:W0:Y:S01]  /*64b0*/  LDC.64 R26, c[0x0][0x640] ;  /* 0x00019000ff1a7b82 */ /* 0x000e220000000a00 */
[----:B------:R-:W-:Y:S01]  /*64c0*/  SHF.R.U32.HI R0, RZ, R0, R9 ;  /* 0x00000000ff007219 */ /* 0x000fe20000011609 */
[----:B------:R-:W-:Y:S01]  /*64d0*/  ULDC UR4, c[0x0][0x150] ;  /* 0x0000540000047ab9 */ /* 0x000fe20000000800 */
[----:B------:R-:W-:Y:S02]  /*64e0*/  IADD3 R3, P0, RZ, -R19, RZ ;  /* 0x80000013ff037210 */ /* 0x000fe40007f1e0ff */
[----:B------:R-:W-:-:S03]  /*64f0*/  I2FP.F32.U32 R7, R12 ;  /* 0x0000000c00077245 */ /* 0x000fc60000201000 */
[----:B------:R-:W1:Y:S01]  /*6500*/  LDC R6, c[0x0][0x618] ;  /* 0x00018600ff067b82 */ /* 0x000e620000000800 */
[----:B------:R-:W-:Y:S02]  /*6510*/  IMAD.X R5, RZ, RZ, ~R0, P0 ;  /* 0x000000ffff057224 */ /* 0x000fe400000e0e00 */
[----:B------:R-:W-:Y:S01]  /*6520*/  FMUL R7, R7, UR4 ;  /* 0x0000000407077c20 */ /* 0x000fe20008400000 */
[----:B------:R-:W-:Y:S01]  /*6530*/  ULDC UR4, c[0x0][0x154] ;  /* 0x0000550000047ab9 */ /* 0x000fe20000000800 */
[-C--:B------:R-:W-:Y:S02]  /*6540*/  IMAD R0, R5, R14.reuse, RZ ;  /* 0x0000000e05007224 */ /* 0x080fe400078e02ff */
[C---:B------:R-:W-:Y:S01]  /*6550*/  IMAD.WIDE.U32 R4, R3.reuse, R14, R16 ;  /* 0x0000000e03047225 */ /* 0x040fe200078e0010 */
[----:B------:R-:W3:Y:S01]  /*6560*/  LDC R11, c[0x0][0x608] ;  /* 0x00018200ff0b7b82 */ /* 0x000ee20000000800 */
[----:B------:R-:W4:Y:S02]  /*6570*/  F2I.U32.TRUNC.NTZ R7, R7 ;  /* 0x0000000700077305 */ /* 0x000f24000020f000 */
[----:B------:R-:W-:-:S04]  /*6580*/  IMAD R3, R3, R15, R0 ;  /* 0x0000000f03037224 */ /* 0x000fc800078e0200 */
[----:B------:R-:W-:Y:S01]  /*6590*/  IMAD.IADD R3, R5, 0x1, R3 ;  /* 0x0000000105037824 */ /* 0x000fe200078e0203 */
[----:B------:R-:W5:Y:S01]  /*65a0*/  LDC R8, c[0x0][0x658] ;  /* 0x00019600ff087b82 */ /* 0x000f620000000800 */
[----:B------:R-:W-:Y:S02]  /*65b0*/  I2FP.F32.U32 R5, R18 ;  /* 0x0000001200057245 */ /* 0x000fe40000201000 */
[----:B0-----:R-:W-:-:S04]  /*65c0*/  ISETP.NE.U32.AND P0, PT, R26, RZ, PT ;  /* 0x000000ff1a00720c */ /* 0x001fc80003f05070 */
[----:B------:R-:W-:Y:S01]  /*65d0*/  ISETP.NE.AND.EX P0, PT, R27, RZ, PT, P0 ;  /* 0x000000ff1b00720c */ /* 0x000fe20003f05300 */
[----:B------:R-:W0:Y:S01]  /*65e0*/  LDC R9, c[0x0][0x144] ;  /* 0x00005100ff097b82 */ /* 0x000e220000000800 */
[-C--:B-1----:R-:W-:Y:S01]  /*65f0*/  SHF.R.U32.HI R0, RZ, R6.reuse, R3 ;  /* 0x00000006ff007219 */ /* 0x082fe20000011603 */
[----:B----4-:R-:W-:Y:S01]  /*6600*/  IMAD.MOV R7, RZ, RZ, -R7 ;  /* 0x000000ffff077224 */ /* 0x010fe200078e0a07 */
[----:B------:R-:W-:Y:S01]  /*6610*/  SHF.R.U64 R13, R4, R6, R3 ;  /* 0x00000006040d7219 */ /* 0x000fe20000001203 */
[----:B------:R-:W-:-:S04]  /*6620*/  FMUL R6, R5, UR4 ;  /* 0x0000000405067c20 */ /* 0x000fc80008400000 */
[----:B------:R-:W1:Y:S01]  /*6630*/  LDC R21, c[0x0][0x148] ;  /* 0x00005200ff157b82 */ /* 0x000e620000000800 */
[-CC-:B---3--:R-:W-:Y:S02]  /*6640*/  SHF.R.U64 R10, R13, R11.reuse, R0.reuse ;  /* 0x0000000b0d0a7219 */ /* 0x188fe40000001200 */
[----:B------:R-:W-:Y:S02]  /*6650*/  SHF.R.U32.HI R3, RZ, R11, R0 ;  /* 0x0000000bff037219 */ /* 0x000fe40000011600 */
[----:B------:R3:W4:Y:S03]  /*6660*/  F2I.U32.TRUNC.NTZ R0, R6 ;  /* 0x0000000600007305 */ /* 0x000726000020f000 */
[----:B------:R-:W1:Y:S01]  /*6670*/  LDC R14, c[0x0][0x648] ;  /* 0x00019200ff0e7b82 */ /* 0x000e620000000800 */
[-CC-:B-----5:R-:W-:Y:S02]  /*6680*/  SHF.R.U64 R15, R10, R8.reuse, R3.reuse ;  /* 0x000000080a0f7219 */ /* 0x1a0fe40000001203 */
[----:B------:R-:W-:-:S03]  /*6690*/  SHF.R.U32.HI R5, RZ, R8, R3 ;  /* 0x00000008ff057219 */ /* 0x000fc60000011603 */
[----:B------:R-:W-:Y:S02]  /*66a0*/  IMAD.MOV.U32 R4, RZ, RZ, R15 ;  /* 0x000000ffff047224 */ /* 0x000fe400078e000f */
[----:B------:R-:W1:Y:S01]  /*66b0*/  LDC R20, c[0x0][0x638] ;  /* 0x00018e00ff147b82 */ /* 0x000e620000000800 */
[----:B0-----:R-:W-:-:S07]  /*66c0*/  IMAD R25, R9, R7, R12 ;  /* 0x0000000709197224 */ /* 0x001fce00078e020c */
[----:B------:R-:W0:Y:S08]  /*66d0*/  LDC R24, c[0x0][0x610] ;  /* 0x00018400ff187b82 */ /* 0x000e300000000800 */
[----:B------:R-:W0:Y:S01]  /*66e0*/  LDC R28, c[0x0][0x600] ;  /* 0x00018000ff1c7b82 */ /* 0x000e220000000800 */
[----:B---34-:R-:W-:Y:S05]  /*66f0*/  @!P0 BRA `(.L_x_108) ;  /* 0x0000000000288947 */ /* 0x018fea0003800000 */
[----:B------:R-:W3:Y:S02]  /*6700*/  LDC R4, c[0x0][0x64c] ;  /* 0x00019300ff047b82 */ /* 0x000ee40000000800 */
[----:B---3--:R-:W-:-:S05]  /*6710*/  IADD3 R3, P0, R15, R4, RZ ;  /* 0x000000040f037210 */ /* 0x008fca0007f1e0ff */
        /* <DEDUP_REMOVED lines=8> */
.L_x_108:
[----:B------:R-:W-:Y:S02]  /*67a0*/  ISETP.NE.AND P0, PT, R2, 0x1, PT ;  /* 0x000000010200780c */ /* 0x000fe40003f05270 */
[----:B-1----:R-:W-:Y:S01]  /*67b0*/  SHF.R.U64 R3, R4, R14, R5 ;  /* 0x0000000e04037219 */ /* 0x002fe20000001205 */
[----:B------:R-:W-:Y:S01]  /*67c0*/  IMAD.MOV R5, RZ, RZ, -R0 ;  /* 0x000000ffff057224 */ /* 0x000fe200078e0a00 */
[----:B------:R-:W-:-:S03]  /*67d0*/  LOP3.LUT R0, R10, R63, RZ, 0xc0, !PT ;  /* 0x0000003f0a007212 */ /* 0x000fc600078ec0ff */
[----:B------:R-:W-:Y:S02]  /*67e0*/  IMAD.MOV R4, RZ, RZ, -R3 ;  /* 0x000000ffff047224 */ /* 0x000fe400078e0a03 */
[----:B------:R-:W-:Y:S01]  /*67f0*/  IMAD R22, R67, R3, R0 ;  /* 0x0000000343167224 */ /* 0x000fe200078e0200 */
[----:B------:R-:W-:Y:S01]  /*6800*/  LOP3.LUT R3, R13, R64, RZ, 0xc0, !PT ;  /* 0x000000400d037212 */ /* 0x000fe200078ec0ff */
[----:B------:R-:W-:Y:S02]  /*6810*/  IMAD R0, R4, R20, R15 ;  /* 0x0000001404007224 */ /* 0x000fe400078e020f */
[----:B------:R-:W-:Y:S02]  /*6820*/  @P0 IMAD R25, R21, R5, R18 ;  /* 0x0000000515190224 */ /* 0x000fe400078e0212 */
[----:B0-----:R-:W-:Y:S02]  /*6830*/  IMAD R3, R0, R28, R3 ;  /* 0x0000001c00037224 */ /* 0x001fe400078e0203 */
[----:B------:R-:W-:-:S02]  /*6840*/  IMAD R22, R22, R24, R25 ;  /* 0x0000001816167224 */ /* 0x000fc400078e0219 */
[----:B------:R-:W-:-:S03]  /*6850*/  IMAD.MOV.U32 R4, RZ, RZ, 0x1 ;  /* 0x00000001ff047424 */ /* 0x000fc600078e00ff */
[----:B------:R-:W-:Y:S02]  /*6860*/  SEL R18, R3, R22, !P0 ;  /* 0x0000001603127207 */ /* 0x000fe40004000000 */
[----:B------:R-:W-:Y:S02]  /*6870*/  PRMT R0, R4, 0x7610, R0 ;  /* 0x0000761004007816 */ /* 0x000fe40000000000 */
[----:B------:R-:W-:-:S07]  /*6880*/  SEL R22, R22, R3, !P0 ;  /* 0x0000000316167207 */ /* 0x000fce0004000000 */
.L_x_106:
[----:B------:R-:W-:Y:S01]  /*6890*/  LOP3.LUT P0, RZ, R0, 0xff, RZ, 0xc0, !PT ;  /* 0x000000ff00ff7812 */ /* 0x000fe2000780c0ff */
[----:B------:R-:W-:Y:S01]  /*68a0*/  UIMAD.WIDE.U32 UR4, UR40, -0x55555555, URZ ;  /* 0xaaaaaaab280478a5 */ /* 0x000fe2000f8e003f */
[----:B------:R-:W-:-:S03]  /*68b0*/  LOP3.LUT R76, R76, 0x1, RZ, 0x3c, !PT ;  /* 0x000000014c4c7812 */ /* 0x000fc600078e3cff */
[----:B------:R-:W-:-:S04]  /*68c0*/  USHF.R.U32.HI UR4, URZ, 0x1, UR5 ;  /* 0x000000013f047899 */ /* 0x000fc80008011605 */
[----:B------:R-:W-:-:S04]  /*68d0*/  UIMAD UR40, UR4, -0x3, UR40 ;  /* 0xfffffffd042878a4 */ /* 0x000fc8000f8e0228 */
[----:B------:R-:W-:Y:S08]  /*68e0*/  @P0 BRA `(.L_x_109) ;  /* 0xffffffac00340947 */ /* 0x000ff0000383ffff */
[----:B------:R-:W-:Y:S05]  /*68f0*/  EXIT ;  /* 0x000000000000794d */ /* 0x000fea0003800000 */
.L_x_13:
[----:B------:R-:W-:-:S08]  /*6900*/  ISETP.NE.AND P0, PT, RZ, UR4, PT ;  /* 0x00000004ff007c0c */ /* 0x000fd0000bf05270 */
[----:B------:R-:W0:-:S00]  /*6910*/  USETMAXREG.DEALLOC.CTAPOOL 0x28 ;  /* 0x00000028000079c8 */ /* 0x000e0000080e0500 */
[----:B------:R-:W-:Y:S05]  /*6920*/  @P0 EXIT ;  /* 0x000000000000094d */ /* 0x000fea0003800000 */
[----:B0-----:R-:W-:Y:S01]  /*6930*/  LOP3.LUT P0, RZ, R3, 0xff, RZ, 0xc0, !PT ;  /* 0x000000ff03ff7812 */ /* 0x001fe2000780c0ff */
[----:B------:R-:W-:Y:S02]  /*6940*/  IMAD.MOV.U32 R25, RZ, RZ, 0x1 ;  /* 0x00000001ff197424 */ /* 0x000fe400078e00ff */
[----:B------:R-:W-:-:S10]  /*6950*/  IMAD.MOV.U32 R26, RZ, RZ, RZ ;  /* 0x000000ffff1a7224 */ /* 0x000fd400078e00ff */
[----:B------:R-:W-:Y:S05]  /*6960*/  @!P0 BRA `(.L_x_110) ;  /* 0x0000001000dc8947 */ /* 0x000fea0003800000 */
[----:B------:R-:W-:Y:S01]  /*6970*/  ISETP.NE.AND P1, PT, R24, RZ, PT ;  /* 0x000000ff1800720c */ /* 0x000fe20003f25270 */
[----:B------:R-:W-:Y:S01]  /*6980*/  ULDC UR4, c[0x0][0x600] ;  /* 0x0001800000047ab9 */ /* 0x000fe20000000800 */
[----:B------:R-:W-:Y:S01]  /*6990*/  LOP3.LUT P0, RZ, R0, 0x1f, RZ, 0xc0, !PT ;  /* 0x0000001f00ff7812 */ /* 0x000fe2000780c0ff */
[----:B------:R-:W-:Y:S01]  /*69a0*/  UIADD3 UR4, UR4, -0x1, URZ ;  /* 0xffffffff04047890 */ /* 0x000fe2000fffe03f */
[----:B------:R-:W-:Y:S01]  /*69b0*/  LOP3.LUT R28, R28, 0xfffffffe, RZ, 0xc0, !PT ;  /* 0xfffffffe1c1c7812 */ /* 0x000fe200078ec0ff */
[----:B------:R-:W-:Y:S01]  /*69c0*/  ULDC UR45, c[0x0][0x658] ;  /* 0x00019600002d7ab9 */ /* 0x000fe20000000800 */
[----:B------:R-:W-:Y:S01]  /*69d0*/  ISETP.NE.OR P0, PT, R24, RZ, !P0 ;  /* 0x000000ff1800720c */ /* 0x000fe20004705670 */
[----:B------:R-:W-:Y:S01]  /*69e0*/  UMOV UR5, 0xffffffff ;  /* 0xffffffff00057882 */ /* 0x000fe20000000000 */
[----:B------:R-:W-:Y:S01]  /*69f0*/  BSSY B7, `(.L_x_110) ;  /* 0x000012e000077945 */ /* 0x000fe20003800000 */
[----:B------:R-:W-:Y:S01]  /*6a00*/  USHF.L.U32 UR5, UR5, UR45, URZ ;  /* 0x0000002d05057299 */ /* 0x000fe2000800063f */
[----:B------:R-:W-:Y:S01]  /*6a10*/  IMAD.U32 R27, RZ, RZ, UR4 ;  /* 0x00000004ff1b7e24 */ /* 0x000fe2000f8e00ff */
[----:B------:R-:W-:Y:S01]  /*6a20*/  UMOV UR6, 0x1 ;  /* 0x0000000100067882 */ /* 0x000fe20000000000 */
[----:B------:R-:W-:Y:S01]  /*6a30*/  IMAD.MOV.U32 R29, RZ, RZ, 0x1 ;  /* 0x00000001ff1d7424 */ /* 0x000fe200078e00ff */
[----:B------:R-:W-:Y:S01]  /*6a40*/  @P1 LOP3.LUT R28, R28, 0x1, RZ, 0xfc, !PT ;  /* 0x000000011c1c1812 */ /* 0x000fe200078efcff */
[----:B------:R-:W-:Y:S01]  /*6a50*/  IMAD.MOV.U32 R25, RZ, RZ, 0x1 ;  /* 0x00000001ff197424 */ /* 0x000fe200078e00ff */
[----:B------:R-:W-:Y:S01]  /*6a60*/  UIADD3 UR61, UR39, 0x1, URZ ;  /* 0x00000001273d7890 */ /* 0x000fe2000fffe03f */
[----:B------:R-:W-:Y:S01]  /*6a70*/  IMAD.MOV.U32 R26, RZ, RZ, RZ ;  /* 0x000000ffff1a7224 */ /* 0x000fe200078e00ff */
[----:B------:R-:W-:Y:S01]  /*6a80*/  LOP3.LUT R28, R28, 0xfffffffb, RZ, 0xc0, !PT ;  /* 0xfffffffb1c1c7812 */ /* 0x000fe200078ec0ff */
[----:B------:R-:W-:-:S02]  /*6a90*/  ULOP3.LUT UR37, UR38, 0x2, URZ, 0xfc, !UPT ;  /* 0x0000000226257892 */ /* 0x000fc4000f8efc3f */
[----:B------:R-:W-:Y:S01]  /*6aa0*/  USHF.L.U32 UR45, UR6, UR45, URZ ;  /* 0x0000002d062d7299 */ /* 0x000fe2000800063f */
[----:B------:R-:W-:Y:S01]  /*6ab0*/  @P0 LOP3.LUT R28, R28, 0x4, RZ, 0xfc, !PT ;  /* 0x000000041c1c0812 */ /* 0x000fe200078efcff */
[----:B------:R-:W-:Y:S01]  /*6ac0*/  ULOP3.LUT UR53, URZ, UR5, URZ, 0x33, !UPT ;  /* 0x000000053f357292 */ /* 0x000fe2000f8e333f */
[----:B------:R-:W-:-:S11]  /*6ad0*/  ULDC.64 UR46, c[0x0][0x198] ;  /* 0x00006600002e7ab9 */ /* 0x000fd60000000a00 */
.L_x_124:
[----:B------:R-:W-:-:S03]  /*6ae0*/  UMOV UR4, 0xffffffff ;  /* 0xffffffff00047882 */ /* 0x000fc60000000000 */
[----:B------:R-:W-:Y:S05]  /*6af0*/  BRA.DIV UR4, `(.L_x_111) ;  /* 0x0000001604987947 */ /* 0x000fea000b800000 */
[----:B------:R-:W-:-:S13]  /*6b00*/  ELECT P6, URZ, PT ;  /* 0x00000000003f782f */ /* 0x000fda00038c0000 */
.L_x_138:
[----:B------:R-:W-:Y:S04]  /*6b10*/  BSSY B6, `(.L_x_112) ;  /* 0x00000a7000067945 */ /* 0x000fe80003800000 */
[----:B------:R-:W-:Y:S05]  /*6b20*/  @!P6 BRA `(.L_x_113) ;  /* 0x000000080094e947 */ /* 0x000fea0003800000 */
[----:B------:R-:W0:Y:S01]  /*6b30*/  S2R R3, SR_CgaCtaId ;  /* 0x0000000000037919 */ /* 0x000e220000008800 */
[----:B------:R-:W-:-:S04]  /*6b40*/  MOV R30, 0x400 ;  /* 0x00000400001e7802 */ /* 0x000fc80000000f00 */
[----:B0-----:R-:W-:-:S05]  /*6b50*/  LEA R30, R3, R30, 0x18 ;  /* 0x0000001e031e7211 */ /* 0x001fca00078ec0ff */
[----:B------:R-:W-:-:S05]  /*6b60*/  VIADD R0, R30, 0x800 ;  /* 0x000008001e007836 */ /* 0x000fca0000000000 */
[----:B------:R-:W-:-:S13]  /*6b70*/  LOP3.LUT P0, RZ, R0, 0x9f, RZ, 0xc0, !PT ;  /* 0x0000009f00ff7812 */ /* 0x000fda000780c0ff */
[----:B------:R-:W-:Y:S05]  /*6b80*/  @!P0 BRA `(.L_x_114) ;  /* 0x0000000000408947 */ /* 0x000fea0003800000 */
[----:B------:R-:W-:Y:S01]  /*6b90*/  MOV R14, 0x0 ;  /* 0x00000000000e7802 */ /* 0x000fe20000000f00 */
[----:B------:R-:W-:Y:S01]  /*6ba0*/  ULDC.64 UR4, c[0x4][0x70] ;  /* 0x01001c0000047ab9 */ /* 0x000fe20000000a00 */
[----:B------:R-:W-:Y:S01]  /*6bb0*/  ULDC.64 UR6, c[0x4][0x8] ;  /* 0x0100020000067ab9 */ /* 0x000fe20000000a00 */
[----:B------:R-:W-:Y:S02]  /*6bc0*/  IMAD.U32 R4, RZ, RZ, UR4 ;  /* 0x00000004ff047e24 */ /* 0x000fe4000f8e00ff */
[----:B------:R-:W-:Y:S01]  /*6bd0*/  IMAD.U32 R5, RZ, RZ, UR5 ;  /* 0x00000005ff057e24 */ /* 0x000fe2000f8e00ff */
[----:B------:R-:W0:Y:S01]  /*6be0*/  LDC.64 R14, c[0x4][R14] ;  /* 0x010000000e0e7b82 */ /* 0x000e220000000a00 */
[----:B------:R-:W-:Y:S01]  /*6bf0*/  ULDC.64 UR4, c[0x4][0x78] ;  /* 0x01001e0000047ab9 */ /* 0x000fe20000000a00 */
[----:B------:R-:W-:Y:S02]  /*6c00*/  IMAD.U32 R10, RZ, RZ, UR6 ;  /* 0x00000006ff0a7e24 */ /* 0x000fe4000f8e00ff */
[----:B------:R-:W-:-:S02]  /*6c10*/  IMAD.U32 R6, RZ, RZ, UR4 ;  /* 0x00000004ff067e24 */ /* 0x000fc4000f8e00ff */
[----:B------:R-:W-:Y:S02]  /*6c20*/  IMAD.U32 R7, RZ, RZ, UR5 ;  /* 0x00000005ff077e24 */ /* 0x000fe4000f8e00ff */
[----:B------:R-:W-:Y:S02]  /*6c30*/  IMAD.U32 R11, RZ, RZ, UR7 ;  /* 0x00000007ff0b7e24 */ /* 0x000fe4000f8e00ff */
[----:B------:R-:W-:Y:S02]  /*6c40*/  IMAD.MOV.U32 R8, RZ, RZ, 0x70 ;  /* 0x00000070ff087424 */ /* 0x000fe400078e00ff */
[----:B------:R-:W-:Y:S02]  /*6c50*/  IMAD.MOV.U32 R12, RZ, RZ, 0x1 ;  /* 0x00000001ff0c7424 */ /* 0x000fe400078e00ff */
[----:B------:R-:W-:-:S07]  /*6c60*/  IMAD.MOV.U32 R13, RZ, RZ, RZ ;  /* 0x000000ffff0d7224 */ /* 0x000fce00078e00ff */
[----:B------:R-:W-:-:S07]  /*6c70*/  LEPC R20, `(.L_x_114) ;  /* 0x000000001014794e */ /* 0x000fce0000000000 */
[----:B0----5:R-:W-:Y:S05]  /*6c80*/  CALL.ABS.NOINC R14 ;  /* 0x000000000e007343 */ /* 0x021fea0003c00000 */
.L_x_114:
        /* <DEDUP_REMOVED lines=19> */
.L_x_115:
[----:B------:R-:W0:Y:S02]  /*6dc0*/  LDC R0, c[0x0][0x28c] ;  /* 0x0000a300ff007b82 */ /* 0x000e240000000800 */
[----:B0-----:R-:W-:-:S13]  /*6dd0*/  ISETP.GE.AND P0, PT, R0, 0x1, PT ;  /* 0x000000010000780c */ /* 0x001fda0003f06270 */
[----:B------:R-:W-:Y:S05]  /*6de0*/  @!P0 BRA `(.L_x_113) ;  /* 0x0000000400e48947 */ /* 0x000fea0003800000 */
[----:B------:R-:W-:Y:S02]  /*6df0*/  IMAD.SHL.U32 R22, R22, 0x40, RZ ;  /* 0x0000004016167824 */ /* 0x000fe400078e00ff */
[----:B------:R-:W-:Y:S02]  /*6e00*/  IMAD.SHL.U32 R18, R18, 0x40, RZ ;  /* 0x0000004012127824 */ /* 0x000fe400078e00ff */
[----:B------:R-:W-:Y:S02]  /*6e10*/  IMAD.MOV.U32 R8, RZ, RZ, RZ ;  /* 0x000000ffff087224 */ /* 0x000fe400078e00ff */
[----:B------:R-:W-:Y:S02]  /*6e20*/  IMAD.U32 R6, RZ, RZ, UR61 ;  /* 0x0000003dff067e24 */ /* 0x000fe4000f8e00ff */
[----:B------:R-:W-:Y:S02]  /*6e30*/  IMAD.MOV.U32 R0, RZ, RZ, R25 ;  /* 0x000000ffff007224 */ /* 0x000fe400078e0019 */
[----:B------:R-:W-:-:S02]  /*6e40*/  IMAD.MOV.U32 R3, RZ, RZ, R26 ;  /* 0x000000ffff037224 */ /* 0x000fc400078e001a */
[C---:B------:R-:W-:Y:S02]  /*6e50*/  VIADD R10, R22.reuse, 0x8 ;  /* 0x00000008160a7836 */ /* 0x040fe40000000000 */
[C---:B------:R-:W-:Y:S02]  /*6e60*/  VIADD R11, R22.reuse, 0x10 ;  /* 0x00000010160b7836 */ /* 0x040fe40000000000 */
[C---:B------:R-:W-:Y:S02]  /*6e70*/  VIADD R12, R22.reuse, 0x18 ;  /* 0x00000018160c7836 */ /* 0x040fe40000000000 */
[C---:B------:R-:W-:Y:S02]  /*6e80*/  VIADD R13, R22.reuse, 0x20 ;  /* 0x00000020160d7836 */ /* 0x040fe40000000000 */
[C---:B------:R-:W-:Y:S02]  /*6e90*/  VIADD R14, R22.reuse, 0x28 ;  /* 0x00000028160e7836 */ /* 0x040fe40000000000 */
[----:B------:R-:W-:-:S02]  /*6ea0*/  VIADD R15, R22, 0x30 ;  /* 0x00000030160f7836 */ /* 0x000fc40000000000 */
[----:B------:R-:W-:-:S07]  /*6eb0*/  VIADD R9, R22, 0x38 ;  /* 0x0000003816097836 */ /* 0x000fce0000000000 */
.L_x_119:
[----:B------:R-:W-:Y:S01]  /*6ec0*/  IMAD R7, R3, 0x8, R30 ;  /* 0x0000000803077824 */ /* 0x000fe200078e021e */
[----:B------:R-:W-:Y:S02]  /*6ed0*/  SHF.L.U32 R4, R0, 0x1f, RZ ;  /* 0x0000001f00047819 */ /* 0x000fe400000006ff */
[----:B------:R-:W-:Y:S02]  /*6ee0*/  ISETP.NE.AND P1, PT, R24, RZ, PT ;  /* 0x000000ff1800720c */ /* 0x000fe40003f25270 */
[----:B------:R-:W0:Y:S11]  /*6ef0*/  SYNCS.PHASECHK.TRANS64.TRYWAIT P0, [R7+URZ+0x18], R4 ;  /* 0x00001804070075a7 */ /* 0x000e36000800017f */
[----:B------:R-:W1:Y:S01]  /*6f00*/  @!P1 LDC R5, c[0x0][0x500] ;  /* 0x00014000ff059b82 */ /* 0x000e620000000800 */
[----:B0-----:R-:W-:Y:S05]  /*6f10*/  @!P0 BRA `(.L_x_116) ;  /* 0x0000001000b08947 */ /* 0x001fea0003800000 */
.L_x_139:
[----:B------:R-:W-:Y:S01]  /*6f20*/  ISETP.NE.AND P0, PT, R24, RZ, PT ;  /* 0x000000ff1800720c */ /* 0x000fe20003f05270 */
[----:B------:R-:W-:-:S04]  /*6f30*/  UPRMT UR4, UR37, 0x9910, URZ ;  /* 0x0000991025047896 */ /* 0x000fc8000800003f */
[----:B------:R-:W-:-:S08]  /*6f40*/  UISETP.NE.AND UP0, UPT, UR4, 0x2, UPT ;  /* 0x000000020400788c */ /* 0x000fd0000bf05270 */
[----:B-1----:R1:W-:Y:S01]  /*6f50*/  @!P0 SYNCS.ARRIVE.TRANS64 RZ, [R7+URZ], R5 ;  /* 0x0000000507ff89a7 */ /* 0x0023e2000800003f */
[----:B------:R-:W-:-:S13]  /*6f60*/  PLOP3.LUT P0, PT, PT, PT, UP0, 0x80, 0x0 ;  /* 0x000000000000781c */ /* 0x000fda0003f0f008 */
[----:B-1----:R-:W-:Y:S05]  /*6f70*/  @P0 BRA `(.L_x_117) ;  /* 0x0000000000040947 */ /* 0x002fea0003800000 */
[----:B------:R-:W-:Y:S01]  /*6f80*/  BPT.TRAP 0x1 ;  /* 0x000000040000795c */ /* 0x000fe20000300000 */
.L_x_117:
[----:B------:R-:W-:-:S13]  /*6f90*/  LOP3.LUT P0, RZ, R28, 0x4, RZ, 0xc0, !PT ;  /* 0x000000041cff7812 */ /* 0x000fda000780c0ff */
[----:B------:R-:W-:Y:S05]  /*6fa0*/  @P0 BRA `(.L_x_118) ;  /* 0x0000000000040947 */ /* 0x000fea0003800000 */
[----:B------:R-:W-:Y:S01]  /*6fb0*/  BPT.TRAP 0x1 ;  /* 0x000000040000795c */ /* 0x000fe20000300000 */
.L_x_118:
[----:B0-----:R-:W-:Y:S01]  /*6fc0*/  IMAD R4, R3, 0x8000, R30 ;  /* 0x0000800003047824 */ /* 0x001fe200078e021e */
[----:B------:R-:W-:Y:S01]  /*6fd0*/  R2UR UR17, R7 ;  /* 0x00000000071172ca */ /* 0x000fe200000e0000 */
[----:B------:R-:W-:Y:S01]  /*6fe0*/  UIADD3 UR4, UP0, UR46, 0xf0, URZ ;  /* 0x000000f02e047890 */ /* 0x000fe2000ff1e03f */
[----:B------:R-:W-:Y:S01]  /*6ff0*/  R2UR UR19, R8 ;  /* 0x00000000081372ca */ /* 0x000fe200000e0000 */
[----:B------:R-:W-:Y:S01]  /*7000*/  UMOV UR14, 0x0 ;  /* 0x00000000000e7882 */ /* 0x000fe20000000000 */
[----:B------:R-:W-:Y:S01]  /*7010*/  R2UR UR13, R4 ;  /* 0x00000000040d72ca */ /* 0x000fe200000e0000 */
[----:B------:R-:W-:Y:S01]  /*7020*/  UIADD3.X UR5, URZ, UR47, URZ, UP0, !UPT ;  /* 0x0000002f3f057290 */ /* 0x000fe200087fe43f */
[----:B------:R-:W-:Y:S01]  /*7030*/  R2UR UR20, R19 ;  /* 0x00000000131472ca */ /* 0x000fe200000e0000 */
[----:B------:R-:W-:Y:S01]  /*7040*/  UMOV UR15, 0x10000000 ;  /* 0x10000000000f7882 */ /* 0x000fe20000000000 */
[----:B------:R-:W-:Y:S01]  /*7050*/  R2UR UR18, R22 ;  /* 0x00000000161272ca */ /* 0x000fe200000e0000 */
[----:B------:R-:W-:Y:S01]  /*7060*/  VIADD R6, R6, 0xffffffff ;  /* 0xffffffff06067836 */ /* 0x000fe20000000000 */
[----:B------:R-:W-:Y:S01]  /*7070*/  R2UR UR10, R10 ;  /* 0x000000000a0a72ca */ /* 0x000fe200000e0000 */
[----:B------:R-:W-:Y:S01]  /*7080*/  UIADD3 UR6, UP0, UR46, 0x1f0, URZ ;  /* 0x000001f02e067890 */ /* 0x000fe2000ff1e03f */
[----:B------:R-:W-:Y:S01]  /*7090*/  R2UR UR35, R18 ;  /* 0x00000000122372ca */ /* 0x000fe200000e0000 */
[----:B------:R-:W-:Y:S01]  /*70a0*/  UMOV UR9, UR17 ;  /* 0x0000001100097c82 */ /* 0x000fe20008000000 */
[----:B------:R-:W-:Y:S01]  /*70b0*/  R2UR UR21, R11 ;  /* 0x000000000b1572ca */ /* 0x000fe200000e0000 */
[----:B------:R-:W-:Y:S01]  /*70c0*/  UMOV UR11, UR19 ;  /* 0x00000013000b7c82 */ /* 0x000fe20008000000 */
[----:B------:R-:W-:Y:S01]  /*70d0*/  R2UR UR58, R12 ;  /* 0x000000000c3a72ca */ /* 0x000fe200000e0000 */
[----:B------:R-:W-:Y:S01]  /*70e0*/  UIADD3 UR16, UR13, 0x800, URZ ;  /* 0x000008000d107890 */ /* 0x000fe2000fffe03f */
[----:B------:R-:W-:Y:S01]  /*70f0*/  R2UR UR50, R13 ;  /* 0x000000000d3272ca */ /* 0x000fe200000e0000 */
[----:B------:R-:W-:Y:S01]  /*7100*/  UIADD3 UR8, UR13, 0x1800, URZ ;  /* 0x000018000d087890 */ /* 0x000fe2000fffe03f */
[----:B------:R-:W-:Y:S01]  /*7110*/  R2UR UR42, R9 ;  /* 0x00000000092a72ca */ /* 0x000fe200000e0000 */
[----:B------:R-:W-:Y:S01]  /*7120*/  UMOV UR12, UR20 ;  /* 0x00000014000c7c82 */ /* 0x000fe20008000000 */
[----:B------:R-:W-:Y:S01]  /*7130*/  UIADD3 UR32, UR13, 0x2800, URZ ;  /* 0x000028000d207890 */ /* 0x000fe2000fffe03f */
[----:B------:R-:W-:Y:S01]  /*7140*/  ISETP.GT.AND P1, PT, R6, 0x1, PT ;  /* 0x000000010600780c */ /* 0x000fe20003f24270 */
[----:B------:R-:W-:Y:S01]  /*7150*/  UMOV UR33, UR17 ;  /* 0x0000001100217c82 */ /* 0x000fe20008000000 */
[----:B------:R-:W-:Y:S01]  /*7160*/  UMOV UR34, UR19 ;  /* 0x0000001300227c82 */ /* 0x000fe20008000000 */
[----:B------:R0:W-:Y:S01]  /*7170*/  UTMALDG.3D [UR16], [UR4], desc[UR14] ;  /* 0x00000e10040075b4 */ /* 0x0001e20008011000 */
[----:B------:R-:W-:Y:S01]  /*7180*/  UMOV UR36, UR20 ;  /* 0x0000001400247c82 */ /* 0x000fe20008000000 */
[----:B------:R-:W-:Y:S01]  /*7190*/  UIADD3 UR56, UR13, 0x3800, URZ ;  /* 0x000038000d387890 */ /* 0x000fe2000fffe03f */
[----:B------:R-:W-:Y:S01]  /*71a0*/  MOV R20, UR36 ;  /* 0x0000002400147c02 */ /* 0x000fe20008000f00 */
[----:B------:R-:W-:Y:S01]  /*71b0*/  UIADD3 UR48, UR13, 0x4800, URZ ;  /* 0x000048000d307890 */ /* 0x000fe2000fffe03f */
[----:B------:R-:W-:Y:S01]  /*71c0*/  MOV R21, UR35 ;  /* 0x0000002300157c02 */ /* 0x000fe20008000f00 */
[----:B------:R-:W-:Y:S01]  /*71d0*/  UMOV UR27, UR35 ;  /* 0x00000023001b7c82 */ /* 0x000fe20008000000 */
[----:B------:R-:W-:Y:S01]  /*71e0*/  MOV R31, UR34 ;  /* 0x00000022001f7c02 */ /* 0x000fe20008000f00 */
[----:B------:R1:W-:Y:S01]  /*71f0*/  UTMALDG.3D [UR8], [UR4], desc[UR14] ;  /* 0x00000e08040075b4 */ /* 0x0003e20008011000 */
[----:B------:R-:W-:Y:S01]  /*7200*/  MOV R32, UR33 ;  /* 0x0000002100207c02 */ /* 0x000fe20008000f00 */
[----:B------:R-:W-:Y:S01]  /*7210*/  UMOV UR34, UR21 ;  /* 0x0000001500227c82 */ /* 0x000fe20008000000 */
[----:B------:R-:W-:Y:S01]  /*7220*/  UMOV UR35, UR19 ;  /* 0x0000001300237c82 */ /* 0x000fe20008000000 */
[----:B------:R-:W-:Y:S01]  /*7230*/  UMOV UR57, UR17 ;  /* 0x0000001100397c82 */ /* 0x000fe20008000000 */
[----:B------:R-:W-:Y:S01]  /*7240*/  UMOV UR59, UR19 ;  /* 0x00000013003b7c82 */ /* 0x000fe20008000000 */
[----:B------:R-:W-:Y:S01]  /*7250*/  UMOV UR60, UR20 ;  /* 0x00000014003c7c82 */ /* 0x000fe20008000000 */
[----:B------:R-:W-:Y:S01]  /*7260*/  UMOV UR49, UR17 ;  /* 0x0000001100317c82 */ /* 0x000fe20008000000 */
[----:B------:R2:W-:Y:S01]  /*7270*/  UTMALDG.3D [UR32], [UR4], desc[UR14] ;  /* 0x00000e20040075b4 */ /* 0x0005e20008011000 */
[----:B------:R-:W-:Y:S01]  /*7280*/  UMOV UR51, UR19 ;  /* 0x0000001300337c82 */ /* 0x000fe20008000000 */
[----:B------:R-:W-:Y:S01]  /*7290*/  UMOV UR52, UR20 ;  /* 0x0000001400347c82 */ /* 0x000fe20008000000 */
[----:B------:R-:W-:Y:S01]  /*72a0*/  UIADD3 UR40, UR13, 0x7800, URZ ;  /* 0x000078000d287890 */ /* 0x000fe2000fffe03f */
[----:B------:R-:W-:Y:S01]  /*72b0*/  VIADD R3, R3, 0x1 ;  /* 0x0000000103037836 */ /* 0x000fe20000000000 */
[----:B------:R-:W-:Y:S01]  /*72c0*/  UIADD3.X UR7, URZ, UR47, URZ, UP0, !UPT ;  /* 0x0000002f3f077290 */ /* 0x000fe200087fe43f */
[----:B------:R-:W-:Y:S01]  /*72d0*/  MOV R5, UR38 ;  /* 0x0000002600057c02 */ /* 0x000fe20008000f00 */
[----:B------:R-:W-:Y:S01]  /*72e0*/  UIADD3 UR26, UR19, 0x20, URZ ;  /* 0x00000020131a7890 */ /* 0x000fe2000fffe03f */
[----:B0-----:R-:W-:Y:S01]  /*72f0*/  R2UR UR18, R14 ;  /* 0x000000000e1272ca */ /* 0x001fe200000e0000 */
[----:B------:R-:W-:Y:S01]  /*7300*/  UIADD3 UR16, UR13, 0x5800, URZ ;  /* 0x000058000d107890 */ /* 0x000fe2000fffe03f */
[----:B------:R-:W-:Y:S01]  /*7310*/  UTMALDG.3D [UR56], [UR4], desc[UR14] ;  /* 0x00000e38040075b4 */ /* 0x000fe20008011000 */
[----:B------:R-:W-:Y:S01]  /*7320*/  UIADD3 UR24, UR13, 0x1a800, URZ ;  /* 0x0001a8000d187890 */ /* 0x000fe2000fffe03f */
[----:B------:R-:W-:Y:S01]  /*7330*/  ISETP.NE.AND P0, PT, R3, 0x3, PT ;  /* 0x000000030300780c */ /* 0x000fe20003f05270 */
[----:B------:R-:W-:Y:S01]  /*7340*/  UMOV UR41, UR17 ;  /* 0x0000001100297c82 */ /* 0x000fe20008000000 */
[----:B------:R-:W-:Y:S01]  /*7350*/  UMOV UR43, UR19 ;  /* 0x00000013002b7c82 */ /* 0x000fe20008000000 */
[----:B------:R-:W-:Y:S01]  /*7360*/  UMOV UR44, UR20 ;  /* 0x00000014002c7c82 */ /* 0x000fe20008000000 */
[----:B-1----:R-:W-:Y:S01]  /*7370*/  R2UR UR10, R15 ;  /* 0x000000000f0a72ca */ /* 0x002fe200000e0000 */
[----:B------:R-:W-:Y:S01]  /*7380*/  UIADD3 UR8, UR13, 0x6800, URZ ;  /* 0x000068000d087890 */ /* 0x000fe2000fffe03f */
[----:B------:R-:W-:Y:S01]  /*7390*/  UTMALDG.3D [UR48], [UR4], desc[UR14] ;  /* 0x00000e30040075b4 */ /* 0x000fe20008011000 */
[----:B------:R-:W-:Y:S01]  /*73a0*/  UMOV UR25, UR17 ;  /* 0x0000001100197c82 */ /* 0x000fe20008000000 */
[----:B------:R-:W-:Y:S01]  /*73b0*/  MOV R4, UR39 ;  /* 0x0000002700047c02 */ /* 0x000fe20008000f00 */
[----:B------:R-:W-:Y:S01]  /*73c0*/  UMOV UR28, UR20 ;  /* 0x00000014001c7c82 */ /* 0x000fe20008000000 */
[----:B------:R-:W-:Y:S01]  /*73d0*/  MOV R7, UR37 ;  /* 0x0000002500077c02 */ /* 0x000fe20008000f00 */
[----:B------:R-:W-:Y:S01]  /*73e0*/  VIADD R8, R8, 0x80 ;  /* 0x0000008008087836 */ /* 0x000fe20000000000 */
[----:B--2---:R-:W-:Y:S01]  /*73f0*/  R2UR UR36, R20 ;  /* 0x00000000142472ca */ /* 0x004fe200000e0000 */
[----:B------:R-:W-:Y:S01]  /*7400*/  UIADD3 UR32, UR13, 0x18800, URZ ;  /* 0x000188000d207890 */ /* 0x000fe2000fffe03f */
[----:B------:R-:W-:Y:S01]  /*7410*/  R2UR UR35, R21 ;  /* 0x00000000152372ca */ /* 0x000fe200000e0000 */
[----:B------:R0:W-:Y:S01]  /*7420*/  UTMALDG.3D [UR16], [UR4], desc[UR14] ;  /* 0x00000e10040075b4 */ /* 0x0001e20008011000 */
[----:B------:R-:W-:-:S02]  /*7430*/  R2UR UR34, R31 ;  /* 0x000000001f2272ca */ /* 0x000fc400000e0000 */
[----:B------:R-:W-:Y:S02]  /*7440*/  R2UR UR33, R32 ;  /* 0x00000000202172ca */ /* 0x000fe400000e0000 */
[----:B------:R-:W-:Y:S02]  /*7450*/  R2UR UR38, R5 ;  /* 0x00000000052672ca */ /* 0x000fe400000e0000 */
[----:B------:R-:W-:Y:S01]  /*7460*/  SEL R5, RZ, 0x1, P0 ;  /* 0x00000001ff057807 */ /* 0x000fe20000000000 */
[----:B------:R1:W-:Y:S01]  /*7470*/  UTMALDG.3D [UR8], [UR4], desc[UR14] ;  /* 0x00000e08040075b4 */ /* 0x0003e20008011000 */
[----:B------:R-:W-:Y:S02]  /*7480*/  R2UR UR39, R4 ;  /* 0x00000000042772ca */ /* 0x000fe400000e0000 */
[----:B------:R-:W-:Y:S02]  /*7490*/  R2UR UR37, R7 ;  /* 0x00000000072572ca */ /* 0x000fe400000e0000 */
[----:B------:R-:W-:-:S02]  /*74a0*/  LOP3.LUT R0, R0, R5, RZ, 0x3c, !PT ;  /* 0x0000000500007212 */ /* 0x000fc400078e3cff */
[----:B------:R-:W-:Y:S01]  /*74b0*/  SEL R3, R3, RZ, P0 ;  /* 0x000000ff03037207 */ /* 0x000fe20000000000 */
[----:B------:R2:W-:Y:S01]  /*74c0*/  UTMALDG.3D [UR40], [UR4], desc[UR14] ;  /* 0x00000e28040075b4 */ /* 0x0005e20008011000 */
[----:B0-----:R-:W-:Y:S01]  /*74d0*/  UIADD3 UR18, UR19, 0x40, URZ ;  /* 0x0000004013127890 */ /* 0x001fe2000fffe03f */
[----:B------:R2:W-:Y:S01]  /*74e0*/  UTMALDG.3D [UR32], [UR6], desc[UR14] ;  /* 0x00000e20060075b4 */ /* 0x0005e20008011000 */
[----:B------:R-:W-:Y:S02]  /*74f0*/  UIADD3 UR16, UR13, 0x1c800, URZ ;  /* 0x0001c8000d107890 */ /* 0x000fe4000fffe03f */
[----:B-1----:R-:W-:Y:S01]  /*7500*/  UIADD3 UR10, UR19, 0x60, URZ ;  /* 0x00000060130a7890 */ /* 0x002fe2000fffe03f */
[----:B------:R2:W-:Y:S01]  /*7510*/  UTMALDG.3D [UR24], [UR6], desc[UR14] ;  /* 0x00000e18060075b4 */ /* 0x0005e20008011000 */
[----:B------:R-:W-:Y:S01]  /*7520*/  UIADD3 UR8, UR13, 0x1e800, URZ ;  /* 0x0001e8000d087890 */ /* 0x000fe2000fffe03f */
[----:B------:R-:W-:Y:S01]  /*7530*/  UMOV UR19, UR35 ;  /* 0x0000002300137c82 */ /* 0x000fe20008000000 */
[----:B------:R-:W-:-:S03]  /*7540*/  UMOV UR11, UR35 ;  /* 0x00000023000b7c82 */ /* 0x000fc60008000000 */
[----:B------:R2:W-:Y:S04]  /*7550*/  UTMALDG.3D [UR16], [UR6], desc[UR14] ;  /* 0x00000e10060075b4 */ /* 0x0005e80008011000 */
[----:B------:R2:W-:Y:S02]  /*7560*/  UTMALDG.3D [UR8], [UR6], desc[UR14] ;  /* 0x00000e08060075b4 */ /* 0x0005e40008011000 */
[----:B--2---:R-:W-:Y:S05]  /*7570*/  @P1 BRA `(.L_x_119) ;  /* 0xfffffff800501947 */ /* 0x004fea000383ffff */
.L_x_113:
[----:B------:R-:W-:Y:S05]  /*7580*/  BSYNC B6 ;  /* 0x0000000000067941 */ /* 0x000fea0003800000 */
.L_x_112:
[----:B------:R-:W-:Y:S01]  /*7590*/  LOP3.LUT P2, RZ, R29, 0xff, RZ, 0xc0, !PT ;  /* 0x000000ff1dff7812 */ /* 0x000fe2000784c0ff */
[----:B------:R-:W-:Y:S01]  /*75a0*/  VIADD R3, R26, UR39 ;  /* 0x000000271a037c36 */ /* 0x000fe20008000000 */
[----:B------:R-:W-:Y:S01]  /*75b0*/  R2UR UR6, R23 ;  /* 0x00000000170672ca */ /* 0x000fe200000e0000 */
[----:B------:R-:W-:Y:S01]  /*75c0*/  IMAD.U32 R6, RZ, RZ, UR39 ;  /* 0x00000027ff067e24 */ /* 0x000fe2000f8e00ff */
[----:B------:R-:W-:Y:S01]  /*75d0*/  ULDC.64 UR4, c[0x0][0x650] ;  /* 0x0001940000047ab9 */ /* 0x000fe20000000a00 */
[----:B------:R-:W-:Y:S01]  /*75e0*/  UISETP.GE.U32.AND UP0, UPT, UR39, 0x3, UPT ;  /* 0x000000032700788c */ /* 0x000fe2000bf06070 */
[----:B------:R-:W-:Y:S01]  /*75f0*/  ISETP.GT.U32.AND P0, PT, R3, 0x2, PT ;  /* 0x000000020300780c */ /* 0x000fe20003f04070 */
[----:B------:R-:W-:Y:S01]  /*7600*/  BSSY B0, `(.L_x_120) ;  /* 0x000006a000007945 */ /* 0x000fe20003800000 */
[----:B------:R-:W-:Y:S01]  /*7610*/  IMAD.MOV.U32 R22, RZ, RZ, -0x1 ;  /* 0xffffffffff167424 */ /* 0x000fe200078e00ff */
[----:B------:R-:W-:Y:S01]  /*7620*/  PRMT R29, RZ, 0x7610, R29 ;  /* 0x00007610ff1d7816 */ /* 0x000fe2000000001d */
[----:B------:R-:W-:Y:S01]  /*7630*/  IMAD.MOV.U32 R18, RZ, RZ, -0x1 ;  /* 0xffffffffff127424 */ /* 0x000fe200078e00ff */
[----:B------:R-:W-:Y:S01]  /*7640*/  ISETP.LT.U32.AND P0, PT, R6, 0x3, P0 ;  /* 0x000000030600780c */ /* 0x000fe20000701070 */
[----:B------:R-:W-:Y:S01]  /*7650*/  IMAD.MOV.U32 R19, RZ, RZ, -0x1 ;  /* 0xffffffffff137424 */ /* 0x000fe200078e00ff */
[----:B------:R-:W0:Y:S01]  /*7660*/  @P2 S2R R5, SR_CgaCtaId ;  /* 0x0000000000052919 */ /* 0x000e220000008800 */
[----:B------:R-:W-:-:S02]  /*7670*/  @P2 MOV R0, 0x400 ;  /* 0x0000040000002802 */ /* 0x000fc40000000f00 */
[----:B------:R-:W-:Y:S02]  /*7680*/  PLOP3.LUT P1, PT, PT, PT, UP0, 0x80, 0x0 ;  /* 0x000000000000781c */ /* 0x000fe40003f2f008 */
[----:B0-----:R-:W-:Y:S01]  /*7690*/  @P2 LEA R0, R5, R0, 0x18 ;  /* 0x0000000005002211 */ /* 0x001fe200078ec0ff */
[----:B------:R-:W-:-:S03]  /*76a0*/  IMAD.WIDE.U32 R4, R3, -0x55555555, RZ ;  /* 0xaaaaaaab03047825 */ /* 0x000fc600078e00ff */
[----:B------:R0:W-:Y:S01]  /*76b0*/  @P2 SYNCS.ARRIVE.TRANS64.A1T0 RZ, [R0+URZ+0x68], RZ ;  /* 0x000068ff00ff29a7 */ /* 0x0001e2000810003f */
[----:B------:R-:W-:Y:S02]  /*76c0*/  IADD3 R16, P2, R16, UR54, RZ ;  /* 0x0000003610107c10 */ /* 0x000fe4000ff5e0ff */
[----:B------:R-:W-:Y:S02]  /*76d0*/  SHF.R.U32.HI R4, RZ, 0x1, R5 ;  /* 0x00000001ff047819 */ /* 0x000fe40000011605 */
[----:B------:R-:W-:Y:S02]  /*76e0*/  IADD3.X R17, R17, UR6, RZ, P2, !PT ;  /* 0x0000000611117c10 */ /* 0x000fe400097fe4ff */
[----:B0-----:R-:W-:Y:S01]  /*76f0*/  SEL R0, RZ, 0x1, !P0 ;  /* 0x00000001ff007807 */ /* 0x001fe20004000000 */
[----:B------:R-:W-:Y:S01]  /*7700*/  IMAD R26, R4, -0x3, R3 ;  /* 0xfffffffd041a7824 */ /* 0x000fe200078e0203 */
[----:B------:R-:W-:Y:S02]  /*7710*/  ISETP.GE.U32.AND P0, PT, R16, UR4, PT ;  /* 0x0000000410007c0c */ /* 0x000fe4000bf06070 */
[----:B------:R-:W-:-:S02]  /*7720*/  LOP3.LUT R25, R25, R0, RZ, 0x3c, !PT ;  /* 0x0000000019197212 */ /* 0x000fc400078e3cff */
[----:B------:R-:W-:Y:S02]  /*7730*/  ISETP.GE.U32.AND.EX P0, PT, R17, UR5, PT, P0 ;  /* 0x0000000511007c0c */ /* 0x000fe4000bf06100 */
[----:B------:R-:W-:Y:S02]  /*7740*/  @P1 LOP3.LUT R25, R25, 0x1, R4, 0x78, !PT ;  /* 0x0000000119191812 */ /* 0x000fe400078e7804 */
[----:B------:R-:W-:-:S09]  /*7750*/  PRMT R0, RZ, 0x7610, R0 ;  /* 0x00007610ff007816 */ /* 0x000fd20000000000 */
[----:B------:R-:W-:Y:S05]  /*7760*/  @P0 BRA `(.L_x_121) ;  /* 0x00000004004c0947 */ /* 0x000fea0003800000 */
[----:B------:R-:W-:Y:S01]  /*7770*/  ULDC.64 UR4, c[0x0][0x628] ;  /* 0x00018a0000047ab9 */ /* 0x000fe20000000a00 */
[----:B------:R-:W0:Y:S01]  /*7780*/  S2R R3, SR_CTAID.X ;  /* 0x0000000000037919 */ /* 0x000e220000002500 */
[----:B------:R-:W-:Y:S01]  /*7790*/  ISETP.NE.U32.AND P0, PT, RZ, UR4, PT ;  /* 0x00000004ff007c0c */ /* 0x000fe2000bf05070 */
[----:B------:R-:W-:Y:S01]  /*77a0*/  ULDC UR7, c[0x0][0x630] ;  /* 0x00018c0000077ab9 */ /* 0x000fe20000000800 */
[----:B------:R-:W-:Y:S01]  /*77b0*/  IMAD.MOV.U32 R4, RZ, RZ, R16 ;  /* 0x000000ffff047224 */ /* 0x000fe200078e0010 */
[----:B------:R-:W1:Y:S01]  /*77c0*/  S2R R0, SR_CTAID.Y ;  /* 0x0000000000007919 */ /* 0x000e620000002600 */
[----:B------:R-:W-:Y:S01]  /*77d0*/  ISETP.NE.AND.EX P0, PT, RZ, UR5, PT, P0 ;  /* 0x00000005ff007c0c */ /* 0x000fe2000bf05300 */
[----:B------:R-:W-:-:S12]  /*77e0*/  IMAD.MOV.U32 R5, RZ, RZ, R17 ;  /* 0x000000ffff057224 */ /* 0x000fd800078e0011 */
[----:B------:R-:W-:Y:S05]  /*77f0*/  @!P0 BRA `(.L_x_122) ;  /* 0x0000000000288947 */ /* 0x000fea0003800000 */
[----:B------:R-:W-:Y:S02]  /*7800*/  ULDC UR6, c[0x0][0x634] ;  /* 0x00018d0000067ab9 */ /* 0x000fe40000000800 */
[----:B------:R-:W-:-:S05]  /*7810*/  IADD3 R9, P0, R16, UR6, RZ ;  /* 0x0000000610097c10 */ /* 0x000fca000ff1e0ff */
[----:B------:R-:W-:-:S04]  /*7820*/  IMAD.X R11, RZ, RZ, R17, P0 ;  /* 0x000000ffff0b7224 */ /* 0x000fc800000e0611 */
[----:B------:R-:W-:-:S04]  /*7830*/  IMAD.WIDE.U32 R6, R11, UR4, RZ ;  /* 0x000000040b067c25 */ /* 0x000fc8000f8e00ff */
[----:B------:R-:W-:-:S04]  /*7840*/  IMAD.WIDE.U32 R6, P0, R9, UR5, R6 ;  /* 0x0000000509067c25 */ /* 0x000fc8000f800006 */
[----:B------:R-:W-:-:S04]  /*7850*/  IMAD.WIDE.U32 R8, R9, UR4, RZ ;  /* 0x0000000409087c25 */ /* 0x000fc8000f8e00ff */
[----:B------:R-:W-:Y:S01]  /*7860*/  IMAD.X R5, RZ, RZ, RZ, P0 ;  /* 0x000000ffff057224 */ /* 0x000fe200000e06ff */
[----:B------:R-:W-:Y:S01]  /*7870*/  IADD3 RZ, P0, R9, R6, RZ ;  /* 0x0000000609ff7210 */ /* 0x000fe20007f1e0ff */
[----:B------:R-:W-:-:S04]  /*7880*/  IMAD.MOV.U32 R4, RZ, RZ, R7 ;  /* 0x000000ffff047224 */ /* 0x000fc800078e0007 */
[----:B------:R-:W-:-:S08]  /*7890*/  IMAD.WIDE.U32.X R4, R11, UR5, R4, P0 ;  /* 0x000000050b047c25 */ /* 0x000fd000080e0404 */
.L_x_122:
[--C-:B------:R-:W-:Y:S01]  /*78a0*/  SHF.R.U64 R19, R4, UR7, R5.reuse ;  /* 0x0000000704137c19 */ /* 0x100fe20008001205 */
[----:B------:R-:W-:Y:S01]  /*78b0*/  ULDC.64 UR4, c[0x0][0x620] ;  /* 0x0001880000047ab9 */ /* 0x000fe20000000a00 */
[----:B------:R-:W-:Y:S01]  /*78c0*/  SHF.R.U32.HI R4, RZ, UR7, R5 ;  /* 0x00000007ff047c19 */ /* 0x000fe20008011605 */
[----:B------:R-:W-:Y:S01]  /*78d0*/  ULDC.64 UR8, c[0x0][0x640] ;  /* 0x0001900000087ab9 */ /* 0x000fe20000000a00 */
[----:B------:R-:W-:Y:S01]  /*78e0*/  IADD3 R7, P0, RZ, -R19, RZ ;  /* 0x80000013ff077210 */ /* 0x000fe20007f1e0ff */
[----:B------:R-:W2:Y:S01]  /*78f0*/  LDC R13, c[0x0][0x148] ;  /* 0x00005200ff0d7b82 */ /* 0x000ea20000000800 */
[----:B0-----:R-:W-:Y:S01]  /*7900*/  I2FP.F32.U32 R8, R3 ;  /* 0x0000000300087245 */ /* 0x001fe20000201000 */
[----:B------:R-:W-:Y:S02]  /*7910*/  ULDC UR6, c[0x0][0x608] ;  /* 0x0001820000067ab9 */ /* 0x000fe40000000800 */
[----:B------:R-:W-:Y:S01]  /*7920*/  IMAD.X R4, RZ, RZ, ~R4, P0 ;  /* 0x000000ffff047224 */ /* 0x000fe200000e0e04 */
[----:B------:R-:W-:-:S03]  /*7930*/  ISETP.NE.U32.AND P0, PT, RZ, UR8, PT ;  /* 0x00000008ff007c0c */ /* 0x000fc6000bf05070 */
[----:B------:R-:W-:Y:S01]  /*7940*/  IMAD R6, R4, UR4, RZ ;  /* 0x0000000404067c24 */ /* 0x000fe2000f8e02ff */
[----:B------:R-:W-:Y:S01]  /*7950*/  ISETP.NE.AND.EX P0, PT, RZ, UR9, PT, P0 ;  /* 0x00000009ff007c0c */ /* 0x000fe2000bf05300 */
[----:B------:R-:W-:Y:S01]  /*7960*/  IMAD.WIDE.U32 R4, R7, UR4, R16 ;  /* 0x0000000407047c25 */ /* 0x000fe2000f8e0010 */
[----:B------:R-:W-:-:S03]  /*7970*/  ULDC UR4, c[0x0][0x150] ;  /* 0x0000540000047ab9 */ /* 0x000fc60000000800 */
[----:B------:R-:W-:Y:S01]  /*7980*/  FMUL R8, R8, UR4 ;  /* 0x0000000408087c20 */ /* 0x000fe20008400000 */
[----:B------:R-:W-:Y:S01]  /*7990*/  IMAD R7, R7, UR5, R6 ;  /* 0x0000000507077c24 */ /* 0x000fe2000f8e0206 */
[----:B------:R-:W-:Y:S01]  /*79a0*/  ULDC UR4, c[0x0][0x618] ;  /* 0x0001860000047ab9 */ /* 0x000fe20000000800 */
[----:B------:R-:W0:Y:S01]  /*79b0*/  LDC R6, c[0x0][0x144] ;  /* 0x00005100ff067b82 */ /* 0x000e220000000800 */
[----:B------:R-:W-:Y:S01]  /*79c0*/  ULDC UR5, c[0x0][0x154] ;  /* 0x0000550000057ab9 */ /* 0x000fe20000000800 */
[----:B------:R-:W-:Y:S01]  /*79d0*/  IMAD.IADD R5, R5, 0x1, R7 ;  /* 0x0000000105057824 */ /* 0x000fe200078e0207 */
[----:B------:R-:W3:Y:S04]  /*79e0*/  F2I.U32.TRUNC.NTZ R8, R8 ;  /* 0x0000000800087305 */ /* 0x000ee8000020f000 */
[----:B------:R-:W-:-:S02]  /*79f0*/  SHF.R.U64 R10, R4, UR4, R5 ;  /* 0x00000004040a7c19 */ /* 0x000fc40008001205 */
[----:B-1----:R-:W-:Y:S02]  /*7a00*/  I2FP.F32.U32 R4, R0 ;  /* 0x0000000000047245 */ /* 0x002fe40000201000 */
[----:B------:R-:W-:Y:S01]  /*7a10*/  SHF.R.U32.HI R5, RZ, UR4, R5 ;  /* 0x00000004ff057c19 */ /* 0x000fe20008011605 */
[----:B------:R-:W-:Y:S02]  /*7a20*/  ULDC UR4, c[0x0][0x658] ;  /* 0x0001960000047ab9 */ /* 0x000fe40000000800 */
[----:B------:R-:W-:Y:S01]  /*7a30*/  FMUL R14, R4, UR5 ;  /* 0x00000005040e7c20 */ /* 0x000fe20008400000 */
[--C-:B------:R-:W-:Y:S02]  /*7a40*/  SHF.R.U64 R12, R10, UR6, R5.reuse ;  /* 0x000000060a0c7c19 */ /* 0x100fe40008001205 */
[----:B------:R-:W-:Y:S01]  /*7a50*/  SHF.R.U32.HI R5, RZ, UR6, R5 ;  /* 0x00000006ff057c19 */ /* 0x000fe20008011605 */
[----:B---3--:R-:W-:Y:S02]  /*7a60*/  IMAD.MOV R8, RZ, RZ, -R8 ;  /* 0x000000ffff087224 */ /* 0x008fe400078e0a08 */
[----:B------:R-:W1:Y:S01]  /*7a70*/  F2I.U32.TRUNC.NTZ R14, R14 ;  /* 0x0000000e000e7305 */ /* 0x000e62000020f000 */
[----:B------:R-:W-:-:S02]  /*7a80*/  SHF.R.U64 R11, R12, UR4, R5 ;  /* 0x000000040c0b7c19 */ /* 0x000fc40008001205 */
[----:B------:R-:W-:Y:S01]  /*7a90*/  SHF.R.U32.HI R5, RZ, UR4, R5 ;  /* 0x00000004ff057c19 */ /* 0x000fe20008011605 */
[----:B0-----:R-:W-:Y:S02]  /*7aa0*/  IMAD R3, R6, R8, R3 ;  /* 0x0000000806037224 */ /* 0x001fe400078e0203 */
[----:B------:R-:W-:Y:S01]  /*7ab0*/  IMAD.MOV.U32 R4, RZ, RZ, R11 ;  /* 0x000000ffff047224 */ /* 0x000fe200078e000b */
[----:B-12---:R-:W-:Y:S06]  /*7ac0*/  @!P0 BRA `(.L_x_123) ;  /* 0x0000000000288947 */ /* 0x006fec0003800000 */
        /* <DEDUP_REMOVED lines=10> */
.L_x_123:
[----:B------:R-:W-:Y:S01]  /*7b70*/  ISETP.NE.AND P0, PT, R2, 0x1, PT ;  /* 0x000000010200780c */ /* 0x000fe20003f05270 */
[----:B------:R-:W-:Y:S01]  /*7b80*/  ULDC UR4, c[0x0][0x648] ;  /* 0x0001920000047ab9 */ /* 0x000fe20000000800 */
[----:B------:R-:W-:Y:S01]  /*7b90*/  R2UR UR6, R27 ;  /* 0x000000001b0672ca */ /* 0x000fe200000e0000 */
[----:B------:R-:W-:Y:S01]  /*7ba0*/  IMAD.MOV R14, RZ, RZ, -R14 ;  /* 0x000000ffff0e7224 */ /* 0x000fe200078e0a0e */
[----:B------:R-:W-:Y:S01]  /*7bb0*/  SHF.R.U64 R5, R4, UR4, R5 ;  /* 0x0000000404057c19 */ /* 0x000fe20008001205 */
[----:B------:R-:W-:Y:S01]  /*7bc0*/  ULDC UR4, c[0x0][0x638] ;  /* 0x00018e0000047ab9 */ /* 0x000fe20000000800 */
[----:B------:R-:W-:Y:S01]  /*7bd0*/  LOP3.LUT R12, R12, UR53, RZ, 0xc0, !PT ;  /* 0x000000350c0c7c12 */ /* 0x000fe2000f8ec0ff */
[----:B------:R-:W-:-:S04]  /*7be0*/  ULDC UR5, c[0x0][0x610] ;  /* 0x0001840000057ab9 */ /* 0x000fc80000000800 */
[----:B------:R-:W-:Y:S02]  /*7bf0*/  IMAD R12, R5, UR45, R12 ;  /* 0x0000002d050c7c24 */ /* 0x000fe4000f8e020c */
[----:B------:R-:W-:Y:S02]  /*7c00*/  @P0 IMAD R3, R13, R14, R0 ;  /* 0x0000000e0d030224 */ /* 0x000fe400078e0200 */
[----:B------:R-:W-:Y:S01]  /*7c10*/  IMAD.MOV R0, RZ, RZ, -R5 ;  /* 0x000000ffff007224 */ /* 0x000fe200078e0a05 */
[----:B------:R-:W-:Y:S01]  /*7c20*/  LOP3.LUT R22, R10, UR6, RZ, 0xc0, !PT ;  /* 0x000000060a167c12 */ /* 0x000fe2000f8ec0ff */
[----:B------:R-:W-:Y:S02]  /*7c30*/  IMAD R3, R12, UR5, R3 ;  /* 0x000000050c037c24 */ /* 0x000fe4000f8e0203 */
[----:B------:R-:W-:Y:S01]  /*7c40*/  IMAD R11, R0, UR4, R11 ;  /* 0x00000004000b7c24 */ /* 0x000fe2000f8e020b */
[----:B------:R-:W-:Y:S01]  /*7c50*/  ULDC UR4, c[0x0][0x600] ;  /* 0x0001800000047ab9 */ /* 0x000fe20000000800 */
[----:B------:R-:W-:-:S02]  /*7c60*/  IMAD.MOV.U32 R0, RZ, RZ, 0x1 ;  /* 0x00000001ff007424 */ /* 0x000fc400078e00ff */
[----:B------:R-:W-:-:S05]  /*7c70*/  IMAD R22, R11, UR4, R22 ;  /* 0x000000040b167c24 */ /* 0x000fca000f8e0216 */
[----:B------:R-:W-:Y:S02]  /*7c80*/  SEL R18, R22, R3, !P0 ;  /* 0x0000000316127207 */ /* 0x000fe40004000000 */
[----:B------:R-:W-:-:S07]  /*7c90*/  SEL R22, R3, R22, !P0 ;  /* 0x0000001603167207 */ /* 0x000fce0004000000 */
.L_x_121:
[----:B------:R-:W-:Y:S05]  /*7ca0*/  BSYNC B0 ;  /* 0x0000000000007941 */ /* 0x000fea0003800000 */
.L_x_120:
[----:B------:R-:W-:-:S13]  /*7cb0*/  LOP3.LUT P0, RZ, R0, 0xff, RZ, 0xc0, !PT ;  /* 0x000000ff00ff7812 */ /* 0x000fda000780c0ff */
[----:B------:R-:W-:Y:S05]  /*7cc0*/  @P0 BRA `(.L_x_124) ;  /* 0xffffffec00840947 */ /* 0x000fea000383ffff */
[----:B------:R-:W-:Y:S05]  /*7cd0*/  BSYNC B7 ;  /* 0x0000000000077941 */ /* 0x000fea0003800000 */
.L_x_110:
[----:B------:R-:W-:-:S03]  /*7ce0*/  UMOV UR4, 0xffffffff ;  /* 0xffffffff00047882 */ /* 0x000fc60000000000 */
[----:B------:R-:W-:Y:S05]  /*7cf0*/  BRA.DIV UR4, `(.L_x_125) ;  /* 0x00000006044c7947 */ /* 0x000fea000b800000 */
[----:B------:R-:W-:-:S13]  /*7d00*/  ELECT P6, URZ, PT ;  /* 0x00000000003f782f */ /* 0x000fda00038c0000 */
.L_x_142:
[----:B------:R-:W-:Y:S04]  /*7d10*/  BSSY B0, `(.L_x_126) ;  /* 0x0000023000007945 */ /* 0x000fe80003800000 */
[----:B------:R-:W-:Y:S05]  /*7d20*/  @!P6 BRA `(.L_x_127) ;  /* 0x000000000084e947 */ /* 0x000fea0003800000 */
[----:B------:R-:W-:-:S04]  /*7d30*/  ULOP3.LUT UR4, UR38, 0x2, URZ, 0xfc, !UPT ;  /* 0x0000000226047892 */ /* 0x000fc8000f8efc3f */
[----:B------:R-:W-:-:S06]  /*7d40*/  UISETP.NE.AND UP0, UPT, UR4, 0x3, UPT ;  /* 0x000000030400788c */ /* 0x000fcc000bf05270 */
[----:B------:R-:W-:-:S13]  /*7d50*/  PLOP3.LUT P0, PT, PT, PT, UP0, 0x80, 0x0 ;  /* 0x000000000000781c */ /* 0x000fda0003f0f008 */
[----:B------:R-:W-:Y:S05]  /*7d60*/  @!P0 BRA `(.L_x_128) ;  /* 0x0000000000048947 */ /* 0x000fea0003800000 */
[----:B------:R-:W-:Y:S01]  /*7d70*/  BPT.TRAP 0x1 ;  /* 0x000000040000795c */ /* 0x000fe20000300000 */
.L_x_128:
[----:B------:R-:W0:Y:S01]  /*7d80*/  S2R R3, SR_CgaCtaId ;  /* 0x0000000000037919 */ /* 0x000e220000008800 */
[----:B------:R-:W-:Y:S02]  /*7d90*/  MOV R0, 0x400 ;  /* 0x0000040000007802 */ /* 0x000fe40000000f00 */
[----:B------:R-:W-:Y:S02]  /*7da0*/  SHF.L.U32 R2, R25, 0x1f, RZ ;  /* 0x0000001f19027819 */ /* 0x000fe400000006ff */
[----:B0-----:R-:W-:-:S05]  /*7db0*/  LEA R3, R3, R0, 0x18 ;  /* 0x0000000003037211 */ /* 0x001fca00078ec0ff */
[----:B------:R-:W-:-:S04]  /*7dc0*/  VIADD R3, R3, 0x18 ;  /* 0x0000001803037836 */ /* 0x000fc80000000000 */
[C---:B------:R-:W-:Y:S02]  /*7dd0*/  IMAD R5, R26.reuse, 0x8, R3 ;  /* 0x000000081a057824 */ /* 0x040fe400078e0203 */
[----:B------:R-:W-:Y:S02]  /*7de0*/  VIADD R26, R26, 0x1 ;  /* 0x000000011a1a7836 */ /* 0x000fe40000000000 */
[----:B------:R-:W0:Y:S03]  /*7df0*/  SYNCS.PHASECHK.TRANS64.TRYWAIT P0, [R5+URZ], R2 ;  /* 0x00000002050075a7 */ /* 0x000e26000800017f */
[----:B------:R-:W-:-:S04]  /*7e00*/  ISETP.NE.AND P1, PT, R26, 0x3, PT ;  /* 0x000000031a00780c */ /* 0x000fc80003f25270 */
[----:B------:R-:W-:Y:S02]  /*7e10*/  SEL R0, RZ, 0x1, P1 ;  /* 0x00000001ff007807 */ /* 0x000fe40000800000 */
[----:B------:R-:W-:Y:S02]  /*7e20*/  SEL R26, R26, RZ, P1 ;  /* 0x000000ff1a1a7207 */ /* 0x000fe40000800000 */
[----:B------:R-:W-:-:S03]  /*7e30*/  LOP3.LUT R25, R25, R0, RZ, 0x3c, !PT ;  /* 0x0000000019197212 */ /* 0x000fc600078e3cff */
[----:B------:R-:W-:Y:S01]  /*7e40*/  IMAD R7, R26, 0x8, R3 ;  /* 0x000000081a077824 */ /* 0x000fe200078e0203 */
[----:B------:R-:W-:Y:S01]  /*7e50*/  SHF.L.U32 R4, R25, 0x1f, RZ ;  /* 0x0000001f19047819 */ /* 0x000fe200000006ff */
[----:B0-----:R-:W-:Y:S06]  /*7e60*/  @!P0 BRA `(.L_x_129) ;  /* 0x0000000400108947 */ /* 0x001fec0003800000 */
.L_x_143:
[----:B------:R-:W1:Y:S01]  /*7e70*/  SYNCS.PHASECHK.TRANS64.TRYWAIT P0, [R7+URZ], R4 ;  /* 0x00000004070075a7 */ /* 0x000e62000800017f */
[----:B------:R-:W-:-:S05]  /*7e80*/  VIADD R0, R26, 0x1 ;  /* 0x000000011a007836 */ /* 0x000fca0000000000 */
[----:B------:R-:W-:-:S04]  /*7e90*/  ISETP.NE.AND P1, PT, R0, 0x3, PT ;  /* 0x000000030000780c */ /* 0x000fc80003f25270 */
[----:B0-----:R-:W-:Y:S02]  /*7ea0*/  SEL R2, RZ, 0x1, P1 ;  /* 0x00000001ff027807 */ /* 0x001fe40000800000 */
[----:B------:R-:W-:Y:S02]  /*7eb0*/  SEL R0, R0, RZ, P1 ;  /* 0x000000ff00007207 */ /* 0x000fe40000800000 */
[----:B------:R-:W-:Y:S01]  /*7ec0*/  LOP3.LUT R2, R25, R2, RZ, 0x3c, !PT ;  /* 0x0000000219027212 */ /* 0x000fe200078e3cff */
[----:B-1----:R-:W-:Y:S06]  /*7ed0*/  @!P0 BRA `(.L_x_130) ;  /* 0x0000000400088947 */ /* 0x002fec0003800000 */
.L_x_144:
[----:B------:R-:W-:Y:S01]  /*7ee0*/  IMAD R3, R0, 0x8, R3 ;  /* 0x0000000800037824 */ /* 0x000fe200078e0203 */
[----:B------:R-:W-:-:S07]  /*7ef0*/  SHF.L.U32 R0, R2, 0x1f, RZ ;  /* 0x0000001f02007819 */ /* 0x000fce00000006ff */
.L_x_131:
[----:B-1----:R1:W2:Y:S02]  /*7f00*/  SYNCS.PHASECHK.TRANS64.TRYWAIT P0, [R3+URZ], R0 ;  /* 0x00000000030075a7 */ /* 0x0022a4000800017f */
[----:B--2---:R-:W-:Y:S05]  /*7f10*/  @!P0 NANOSLEEP.SYNCS 0x989680 ;  /* 0x009896800000895d */ /* 0x004fea0003900000 */
[----:B------:R-:W2:Y:S02]  /*7f20*/  @!P0 SYNCS.PHASECHK.TRANS64 P0, [R3+URZ], R0 ;  /* 0x00000000030085a7 */ /* 0x000ea4000800007f */
[----:B--2---:R-:W-:Y:S05]  /*7f30*/  @!P0 BRA `(.L_x_131) ;  /* 0xfffffffc00f08947 */ /* 0x004fea000383ffff */
.L_x_127:
[----:B------:R-:W-:Y:S05]  /*7f40*/  BSYNC B0 ;  /* 0x0000000000007941 */ /* 0x000fea0003800000 */
.L_x_126:
[----:B------:R-:W-:Y:S05]  /*7f50*/  EXIT ;  /* 0x000000000000794d */ /* 0x000fea0003800000 */
.L_x_15:
[----:B0-----:R0:W1:Y:S02]  /*7f60*/  SYNCS.PHASECHK.TRANS64.TRYWAIT P0, [R69+URZ+-0x8], R0 ;  /* 0xfffff800450075a7 */ /* 0x001064000800017f */
[----:B-1----:R-:W-:Y:S05]  /*7f70*/  @!P0 NANOSLEEP.SYNCS 0x989680 ;  /* 0x009896800000895d */ /* 0x002fea0003900000 */
[----:B------:R-:W1:Y:S02]  /*7f80*/  @!P0 SYNCS.PHASECHK.TRANS64 P0, [R69+URZ+-0x8], R0 ;  /* 0xfffff800450085a7 */ /* 0x000e64000800007f */
[----:B-1----:R-:W-:Y:S05]  /*7f90*/  @!P0 BRA `(.L_x_15) ;  /* 0xfffffffc00f08947 */ /* 0x002fea000383ffff */
[----:B------:R-:W-:Y:S05]  /*7fa0*/  BRA `(.L_x_132) ;  /* 0xffffff9400907947 */ /* 0x000fea000383ffff */
.L_x_19:
[----:B------:R-:W-:Y:S01]  /*7fb0*/  CS2R R12, SRZ ;  /* 0x00000000000c7805 */ /* 0x000fe2000001ff00 */
[----:B------:R-:W-:Y:S02]  /*7fc0*/  IMAD.MOV.U32 R11, RZ, RZ, 0x1f ;  /* 0x0000001fff0b7424 */ /* 0x000fe400078e00ff */
[----:B------:R-:W-:-:S07]  /*7fd0*/  IMAD.MOV.U32 R15, RZ, RZ, -0x1 ;  /* 0xffffffffff0f7424 */ /* 0x000fce00078e00ff */
[----:B-----5:R-:W-:Y:S05]  /*7fe0*/  WARPSYNC.COLLECTIVE R15, `(.L_x_133) ;  /* 0x000000000f087348 */ /* 0x020fea0003c00000 */
[----:B------:R0:W1:Y:S02]  /*7ff0*/  SHFL.IDX P6, R14, R13, R12, R11 ;  /* 0x0000000c0d0e7389 */ /* 0x00006400000c000b */
[----:B01---5:R-:W-:Y:S01]  /*8000*/  ENDCOLLECTIVE ;  /* 0x000000000000791b */ /* 0x023fe20003800000 */
.L_x_133:
[----:B------:R-:W-:Y:S05]  /*8010*/  BRA `(.L_x_134) ;  /* 0xffffff9800607947 */ /* 0x000fea000383ffff */
.L_x_23:
[----:B-1----:R1:W2:Y:S02]  /*8020*/  SYNCS.PHASECHK.TRANS64.TRYWAIT P1, [R3+URZ], R0 ;  /* 0x00000000030075a7 */ /* 0x0022a4000802017f */
[----:B--2---:R-:W-:Y:S05]  /*8030*/  @!P1 NANOSLEEP.SYNCS 0x989680 ;  /* 0x009896800000995d */ /* 0x004fea0003900000 */
[----:B------:R-:W2:Y:S02]  /*8040*/  @!P1 SYNCS.PHASECHK.TRANS64 P1, [R3+URZ], R0 ;  /* 0x00000000030095a7 */ /* 0x000ea4000802007f */
[----:B--2---:R-:W-:Y:S05]  /*8050*/  @!P1 BRA `(.L_x_23) ;  /* 0xfffffffc00f09947 */ /* 0x004fea000383ffff */
[----:B------:R-:W-:Y:S05]  /*8060*/  BRA `(.L_x_22) ;  /* 0xffffff98007c7947 */ /* 0x000fea000383ffff */
.L_x_28:
[----:B0-----:R0:W1:Y:S02]  /*8070*/  SYNCS.PHASECHK.TRANS64.TRYWAIT P1, [R3+URZ], R6 ;  /* 0x00000006030075a7 */ /* 0x001064000802017f */
[----:B-1----:R-:W-:Y:S05]  /*8080*/  @!P1 NANOSLEEP.SYNCS 0x989680 ;  /* 0x009896800000995d */ /* 0x002fea0003900000 */
[----:B------:R-:W1:Y:S02]  /*8090*/  @!P1 SYNCS.PHASECHK.TRANS64 P1, [R3+URZ], R6 ;  /* 0x00000006030095a7 */ /* 0x000e64000802007f */
[----:B-1----:R-:W-:Y:S05]  /*80a0*/  @!P1 BRA `(.L_x_28) ;  /* 0xfffffffc00f09947 */ /* 0x002fea000383ffff */
[----:B------:R-:W-:Y:S05]  /*80b0*/  BRA `(.L_x_27) ;  /* 0xffffffa400447947 */ /* 0x000fea000383ffff */
.L_x_36:
[----:B------:R0:W0:Y:S02]  /*80c0*/  SYNCS.PHASECHK.TRANS64.TRYWAIT P1, [R6+URZ], R9 ;  /* 0x00000009060075a7 */ /* 0x000024000802017f */
[----:B0-----:R-:W-:Y:S05]  /*80d0*/  @!P1 NANOSLEEP.SYNCS 0x989680 ;  /* 0x009896800000995d */ /* 0x001fea0003900000 */
[----:B------:R-:W0:Y:S02]  /*80e0*/  @!P1 SYNCS.PHASECHK.TRANS64 P1, [R6+URZ], R9 ;  /* 0x00000009060095a7 */ /* 0x000e24000802007f */
[----:B0-----:R-:W-:Y:S05]  /*80f0*/  @!P1 BRA `(.L_x_36) ;  /* 0xfffffffc00f09947 */ /* 0x001fea000383ffff */
[----:B------:R-:W-:Y:S05]  /*8100*/  BRA `(.L_x_35) ;  /* 0xffffffb000287947 */ /* 0x000fea000383ffff */
.L_x_42:
[----:B0-----:R0:W3:Y:S02]  /*8110*/  SYNCS.PHASECHK.TRANS64.TRYWAIT P0, [R69+URZ+0x8], R0 ;  /* 0x00000800450075a7 */ /* 0x0010e4000800017f */
[----:B---3--:R-:W-:Y:S05]  /*8120*/  @!P0 NANOSLEEP.SYNCS 0x989680 ;  /* 0x009896800000895d */ /* 0x008fea0003900000 */
[----:B------:R-:W3:Y:S02]  /*8130*/  @!P0 SYNCS.PHASECHK.TRANS64 P0, [R69+URZ+0x8], R0 ;  /* 0x00000800450085a7 */ /* 0x000ee4000800007f */
[----:B---3--:R-:W-:Y:S05]  /*8140*/  @!P0 BRA `(.L_x_42) ;  /* 0xfffffffc00f08947 */ /* 0x008fea000383ffff */
[----:B------:R-:W-:Y:S05]  /*8150*/  BRA `(.L_x_135) ;  /* 0xffffffbc00b07947 */ /* 0x000fea000383ffff */
.L_x_111:
[----:B------:R-:W-:Y:S01]  /*8160*/  BSSY B0, `(.L_x_136) ;  /* 0x0000006000007945 */ /* 0x000fe20003800000 */
[----:B------:R-:W-:-:S07]  /*8170*/  IMAD.MOV.U32 R15, RZ, RZ, -0x1 ;  /* 0xffffffffff0f7424 */ /* 0x000fce00078e00ff */
[----:B-----5:R-:W-:Y:S05]  /*8180*/  WARPSYNC.COLLECTIVE R15, `(.L_x_137) ;  /* 0x000000000f0c7348 */ /* 0x020fea0003c00000 */
[----:B------:R-:W-:Y:S02]  /*8190*/  ELECT P6, UR62, PT ;  /* 0x00000000003e782f */ /* 0x000fe400038c0000 */
[----:B------:R-:W-:Y:S01]  /*81a0*/  MOV R14, UR62 ;  /* 0x0000003e000e7c02 */ /* 0x000fe20008000f00 */
[----:B-----5:R-:W-:Y:S10]  /*81b0*/  ENDCOLLECTIVE ;  /* 0x000000000000791b */ /* 0x020ff40003800000 */
.L_x_137:
[----:B------:R-:W-:Y:S05]  /*81c0*/  BSYNC B0 ;  /* 0x0000000000007941 */ /* 0x000fea0003800000 */
.L_x_136:
[----:B------:R-:W-:Y:S05]  /*81d0*/  BRA `(.L_x_138) ;  /* 0xffffffe8004c7947 */ /* 0x000fea000383ffff */
.L_x_116:
[----:B0-----:R0:W2:Y:S02]  /*81e0*/  SYNCS.PHASECHK.TRANS64.TRYWAIT P0, [R7+URZ+0x18], R4 ;  /* 0x00001804070075a7 */ /* 0x0010a4000800017f */
[----:B--2---:R-:W-:Y:S05]  /*81f0*/  @!P0 NANOSLEEP.SYNCS 0x989680 ;  /* 0x009896800000895d */ /* 0x004fea0003900000 */
[----:B------:R-:W2:Y:S02]  /*8200*/  @!P0 SYNCS.PHASECHK.TRANS64 P0, [R7+URZ+0x18], R4 ;  /* 0x00001804070085a7 */ /* 0x000ea4000800007f */
[----:B--2---:R-:W-:Y:S05]  /*8210*/  @!P0 BRA `(.L_x_116) ;  /* 0xfffffffc00f08947 */ /* 0x004fea000383ffff */
[----:B------:R-:W-:Y:S05]  /*8220*/  BRA `(.L_x_139) ;  /* 0xffffffec003c7947 */ /* 0x000fea000383ffff */
.L_x_125:
[----:B------:R-:W-:Y:S01]  /*8230*/  BSSY B0, `(.L_x_140) ;  /* 0x0000006000007945 */ /* 0x000fe20003800000 */
[----:B------:R-:W-:-:S07]  /*8240*/  IMAD.MOV.U32 R15, RZ, RZ, -0x1 ;  /* 0xffffffffff0f7424 */ /* 0x000fce00078e00ff */
[----:B-----5:R-:W-:Y:S05]  /*8250*/  WARPSYNC.COLLECTIVE R15, `(.L_x_141) ;  /* 0x000000000f0c7348 */ /* 0x020fea0003c00000 */
[----:B------:R-:W-:Y:S02]  /*8260*/  ELECT P6, UR62, PT ;  /* 0x00000000003e782f */ /* 0x000fe400038c0000 */
[----:B------:R-:W-:Y:S01]  /*8270*/  MOV R14, UR62 ;  /* 0x0000003e000e7c02 */ /* 0x000fe20008000f00 */
[----:B-----5:R-:W-:Y:S10]  /*8280*/  ENDCOLLECTIVE ;  /* 0x000000000000791b */ /* 0x020ff40003800000 */
.L_x_141:
[----:B------:R-:W-:Y:S05]  /*8290*/  BSYNC B0 ;  /* 0x0000000000007941 */ /* 0x000fea0003800000 */
.L_x_140:
[----:B------:R-:W-:Y:S05]  /*82a0*/  BRA `(.L_x_142) ;  /* 0xfffffff800987947 */ /* 0x000fea000383ffff */
.L_x_129:
[----:B0-----:R0:W1:Y:S02]  /*82b0*/  SYNCS.PHASECHK.TRANS64.TRYWAIT P0, [R5+URZ], R2 ;  /* 0x00000002050075a7 */ /* 0x001064000800017f */
[----:B-1----:R-:W-:Y:S05]  /*82c0*/  @!P0 NANOSLEEP.SYNCS 0x989680 ;  /* 0x009896800000895d */ /* 0x002fea0003900000 */
[----:B------:R-:W1:Y:S02]  /*82d0*/  @!P0 SYNCS.PHASECHK.TRANS64 P0, [R5+URZ], R2 ;  /* 0x00000002050085a7 */ /* 0x000e64000800007f */
[----:B-1----:R-:W-:Y:S05]  /*82e0*/  @!P0 BRA `(.L_x_129) ;  /* 0xfffffffc00f08947 */ /* 0x002fea000383ffff */
[----:B------:R-:W-:Y:S05]  /*82f0*/  BRA `(.L_x_143) ;  /* 0xfffffff800dc7947 */ /* 0x000fea000383ffff */
.L_x_130:
[----:B0-----:R0:W1:Y:S02]  /*8300*/  SYNCS.PHASECHK.TRANS64.TRYWAIT P0, [R7+URZ], R4 ;  /* 0x00000004070075a7 */ /* 0x001064000800017f */
[----:B-1----:R-:W-:Y:S05]  /*8310*/  @!P0 NANOSLEEP.SYNCS 0x989680 ;  /* 0x009896800000895d */ /* 0x002fea0003900000 */
[----:B------:R-:W1:Y:S02]  /*8320*/  @!P0 SYNCS.PHASECHK.TRANS64 P0, [R7+URZ], R4 ;  /* 0x00000004070085a7 */ /* 0x000e64000800007f */
[----:B-1----:R-:W-:Y:S05]  /*8330*/  @!P0 BRA `(.L_x_130) ;  /* 0xfffffffc00f08947 */ /* 0x002fea000383ffff */
[----:B------:R-:W-:Y:S05]  /*8340*/  BRA `(.L_x_144) ;  /* 0xfffffff800e47947 */ /* 0x000fea000383ffff */
.L_x_145:
[----:B------:R-:W-:-:S00]  /*8350*/  BRA `(.L_x_145) ;  /* 0xfffffffc00fc7947 */ /* 0x000fc0000383ffff */
[----:B------:R-:W-:-:S00]  /*8360*/  NOP ;  /* 0x0000000000007918 */ /* 0x000fc00000000000 */
        /* <DEDUP_REMOVED lines=9> */
.L_x_146:


//--------------------- .nv.global.init           --------------------------
	.section	.nv.global.init,"aw",@progbits
.nv.global.init:
	.type		$str$24,@object
	.size		$str$24,($str$25 - $str$24)
$str$24:
        /*0000*/ 	.byte	0x28, 0x61, 0x64, 0x64, 0x72, 0x65, 0x73, 0x73, 0x20, 0x26, 0x20, 0x6d, 0x61, 0x73, 0x6b, 0x29
        /*0010*/ 	.byte	0x20, 0x3d, 0x3d, 0x20, 0x30, 0x00
	.type		$str$25,@object
	.size		$str$25,(__unnamed_1 - $str$25)
$str$25:
        /*0016*/ 	.byte	0x2f, 0x74, 0x6d, 0x70, 0x2f, 0x63, 0x75, 0x74, 0x6c, 0x61, 0x73, 0x73, 0x5f, 0x73, 0x77, 0x65
        /*0026*/ 	.byte	0x65, 0x70, 0x5f, 0x73, 0x72, 0x63, 0x2f, 0x69, 0x6e, 0x63, 0x6c, 0x75, 0x64, 0x65, 0x2f, 0x63
        /*0036*/ 	.byte	0x75, 0x74, 0x65, 0x2f, 0x70, 0x6f, 0x69, 0x6e, 0x74, 0x65, 0x72, 0x5f, 0x66, 0x6c, 0x61, 0x67
        /*0046*/ 	.byte	0x67, 0x65, 0x64, 0x2e, 0x68, 0x70, 0x70, 0x00
	.type		__unnamed_1,@object
	.size		__unnamed_1,(__unnamed_2 - __unnamed_1)
__unnamed_1:
        /*004e*/ 	.byte	0x61, 0x75, 0x74, 0x6f, 0x20, 0x63, 0x75, 0x74, 0x65, 0x3a, 0x3a, 0x61, 0x73, 0x5f, 0x70, 0x6f
        /* <DEDUP_REMOVED lines=27> */
        /*020e*/ 	.byte	0x3c, 0x38, 0x31, 0x39, 0x32, 0x3e, 0x3e, 0x3e, 0x3e, 0x3e, 0x20, 0x26, 0x5d, 0x00
	.type		__unnamed_2,@object
	.size		__unnamed_2,(.L_1 - __unnamed_2)
__unnamed_2:
        /* <DEDUP_REMOVED lines=29> */
.L_1:


//--------------------- .nv.shared._ZN7cutlass13device_kernelINS_4gemm6kernel13GemmUniversalIN4cute5tupleIJiiiiEEENS1_10collective13CollectiveMmaINS1_39MainloopSm90TmaGmmaRmemAWarpSpecializedILi3ENS5_IJNS4_1CILi1EEESB_SB_EEENS1_32KernelTmaWarpSpecializedPingpongEEENS5_IJNSA_ILi64EEESF_NSA_ILi128EEEEEENS_10tfloat32_tENS5_IJlSB_lEEESI_NS5_IJSB_llEEENS4_8TiledMMAINS4_8MMA_AtomIJNS4_4SM904GMMA29MMA_64x64x8_F32TF32TF32_RS_TNILNSO_7ScaleInE1ELSQ_1EEEEEENS4_6LayoutISC_NS5_IJNSA_ILi0EEESU_SU_EEEEENS5_IJNS4_10UnderscoreESX_SX_EEEEENS4_13SM90_TMA_LOADENS4_14ComposedLayoutINS4_7SwizzleILi3ELi4ELi3EEENS4_18smem_ptr_flag_bitsILi32EEENST_INS5_IJNSA_ILi8EEENSA_ILi32EEEEEENS5_IJS17_SB_EEEEEEEvNS4_8identityES10_NS11_INS12_ILi1ELi4ELi3EEES15_NST_INS5_IJS16_S16_EEENS5_IJSB_S16_EEEEEEENS4_9Copy_AtomIJNS4_39AutoVectorizingCopyWithAssumedAlignmentILi128EEESI_EEES1C_EENS_8epilogue10collective6detail29Sm90TmaWarpSpecializedAdapterINS1O_15DefaultEpilogueISI_SJ_SJ_NS1N_6thread17LinearCombinationISI_Li1EffLNS1S_9ScaleType4KindE0ELNS_15FloatRoundStyleE2ESI_EENS1_15EpilogueDefaultEEEEEvvEEEEvNT_6ParamsE --------------------------
	.section	.nv.shared._ZN7cutlass13device_kernelINS_4gemm6kernel13GemmUniversalIN4cute5tupleIJiiiiEEENS1_10collective13CollectiveMmaINS1_39MainloopSm90TmaGmmaRmemAWarpSpecializedILi3ENS5_IJNS4_1CILi1EEESB_SB_EEENS1_32KernelTmaWarpSpecializedPingpongEEENS5_IJNSA_ILi64EEESF_NSA_ILi128EEEEEENS_10tfloat32_tENS5_IJlSB_lEEESI_NS5_IJSB_llEEENS4_8TiledMMAINS4_8MMA_AtomIJNS4_4SM904GMMA29MMA_64x64x8_F32TF32TF32_RS_TNILNSO_7ScaleInE1ELSQ_1EEEEEENS4_6LayoutISC_NS5_IJNSA_ILi0EEESU_SU_EEEEENS5_IJNS4_10UnderscoreESX_SX_EEEEENS4_13SM90_TMA_LOADENS4_14ComposedLayoutINS4_7SwizzleILi3ELi4ELi3EEENS4_18smem_ptr_flag_bitsILi32EEENST_INS5_IJNSA_ILi8EEENSA_ILi32EEEEEENS5_IJS17_SB_EEEEEEEvNS4_8identityES10_NS11_INS12_ILi1ELi4ELi3EEES15_NST_INS5_IJS16_S16_EEENS5_IJSB_S16_EEEEEEENS4_9Copy_AtomIJNS4_39AutoVectorizingCopyWithAssumedAlignmentILi128EEESI_EEES1C_EENS_8epilogue10collective6detail29Sm90TmaWarpSpecializedAdapterINS1O_15DefaultEpilogueISI_SJ_SJ_NS1N_6thread17LinearCombinationISI_Li1EffLNS1S_9ScaleType4KindE0ELNS_15FloatRoundStyleE2ESI_EENS1_15EpilogueDefaultEEEEEvvEEEEvNT_6ParamsE,"aw",@nobits
	.sectionflags	@""
	.align	16
	.zero		1024


//--------------------- .nv.shared.reserved.0     --------------------------
	.section	.nv.shared.reserved.0,"aw",@nobits
	.weak		__nv_reservedSMEM_offset_0_alias
	.size		__nv_reservedSMEM_offset_0_alias, 0, 0
	.other		__nv_reservedSMEM_offset_0_alias,@"STO_CUDA_RESERVED_SHARED STV_DEFAULT"
__nv_reservedSMEM_offset_0_alias:
	.zero		0


//--------------------- .nv.global                --------------------------
	.section	.nv.global,"aw",@nobits
.nv.global:
	.type		_ZN40_INTERNAL_cfe762be_4_k_cu_8c583583_270704cute1_E,@object
	.size		_ZN40_INTERNAL_cfe762be_4_k_cu_8c583583_270704cute1_E,(_ZN40_INTERNAL_cfe762be_4_k_cu_8c583583_270704cuda3std3__45__cpo6cbeginE - _ZN40_INTERNAL_cfe762be_4_k_cu_8c583583_270704cute1_E)
_ZN40_INTERNAL_cfe762be_4_k_cu_8c583583_270704cute1_E:
	.zero		1
	.type		_ZN40_INTERNAL_cfe762be_4_k_cu_8c583583_270704cuda3std3__45__cpo6cbeginE,@object
	.size		_ZN40_INTERNAL_cfe762be_4_k_cu_8c583583_270704cuda3std3__45__cpo6cbeginE,(_ZN40_INTERNAL_cfe762be_4_k_cu_8c583583_270704cuda3std3__48in_placeE - _ZN40_INTERNAL_cfe762be_4_k_cu_8c583583_270704cuda3std3__45__cpo6cbeginE)
_ZN40_INTERNAL_cfe762be_4_k_cu_8c583583_270704cuda3std3__45__cpo6cbeginE:
	.zero		1
	.type		_ZN40_INTERNAL_cfe762be_4_k_cu_8c583583_270704cuda3std3__48in_placeE,@object
	.size		_ZN40_INTERNAL_cfe762be_4_k_cu_8c583583_270704cuda3std3__48in_placeE,(_ZN40_INTERNAL_cfe762be_4_k_cu_8c583583_270704cuda3std6ranges3__45__cpo9iter_moveE - _ZN40_INTERNAL_cfe762be_4_k_cu_8c583583_270704cuda3std3__48in_placeE)
_ZN40_INTERNAL_cfe762be_4_k_cu_8c583583_270704cuda3std3__48in_placeE:
	.zero		1
	.type		_ZN40_INTERNAL_cfe762be_4_k_cu_8c583583_270704cuda3std6ranges3__45__cpo9iter_moveE,@object
	.size		_ZN40_INTERNAL_cfe762be_4_k_cu_8c583583_270704cuda3std6ranges3__45__cpo9iter_moveE,(_ZN40_INTERNAL_cfe762be_4_k_cu_8c583583_270704cuda3std3__45__cpo5beginE - _ZN40_INTERNAL_cfe762be_4_k_cu_8c583583_270704cuda3std6ranges3__45__cpo9iter_moveE)
_ZN40_INTERNAL_cfe762be_4_k_cu_8c583583_270704cuda3std6ranges3__45__cpo9iter_moveE:
	.zero		1
	.type		_ZN40_INTERNAL_cfe762be_4_k_cu_8c583583_270704cuda3std3__45__cpo5beginE,@object
	.size		_ZN40_INTERNAL_cfe762be_4_k_cu_8c583583_270704cuda3std3__45__cpo5beginE,(_ZN40_INTERNAL_cfe762be_4_k_cu_8c583583_270704cuda3std3__442_GLOBAL__N__cfe762be_4_k_cu_8c583583_270706ignoreE - _ZN40_INTERNAL_cfe762be_4_k_cu_8c583583_270704cuda3std3__45__cpo5beginE)
_ZN40_INTERNAL_cfe762be_4_k_cu_8c583583_270704cuda3std3__45__cpo5beginE:
	.zero		1
	.type		_ZN40_INTERNAL_cfe762be_4_k_cu_8c583583_270704cuda3std3__442_GLOBAL__N__cfe762be_4_k_cu_8c583583_270706ignoreE,@object
	.size		_ZN40_INTERNAL_cfe762be_4_k_cu_8c583583_270704cuda3std3__442_GLOBAL__N__cfe762be_4_k_cu_8c583583_270706ignoreE,(_ZN40_INTERNAL_cfe762be_4_k_cu_8c583583_270704cute7productE - _ZN40_INTERNAL_cfe762be_4_k_cu_8c583583_270704cuda3std3__442_GLOBAL__N__cfe762be_4_k_cu_8c583583_270706ignoreE)
_ZN40_INTERNAL_cfe762be_4_k_cu_8c583583_270704cuda3std3__442_GLOBAL__N__cfe762be_4_k_cu_8c583583_270706ignoreE:
	.zero		1
	.type		_ZN40_INTERNAL_cfe762be_4_k_cu_8c583583_270704cute7productE,@object
	.size		_ZN40_INTERNAL_cfe762be_4_k_cu_8c583583_270704cute7productE,(_ZN40_INTERNAL_cfe762be_4_k_cu_8c583583_270704cuda3std3__45__cpo3endE - _ZN40_INTERNAL_cfe762be_4_k_cu_8c583583_270704cute7productE)
_ZN40_INTERNAL_cfe762be_4_k_cu_8c583583_270704cute7productE:
	.zero		1
	.type		_ZN40_INTERNAL_cfe762be_4_k_cu_8c583583_270704cuda3std3__45__cpo3endE,@object
	.size		_ZN40_INTERNAL_cfe762be_4_k_cu_8c583583_270704cuda3std3__45__cpo3endE,(_ZN40_INTERNAL_cfe762be_4_k_cu_8c583583_270704cuda3std3__419piecewise_constructE - _ZN40_INTERNAL_cfe762be_4_k_cu_8c583583_270704cuda3std3__45__cpo3endE)
_ZN40_INTERNAL_cfe762be_4_k_cu_8c583583_270704cuda3std3__45__cpo3endE:
	.zero		1
	.type		_ZN40_INTERNAL_cfe762be_4_k_cu_8c583583_270704cuda3std3__419piecewise_constructE,@object
	.size		_ZN40_INTERNAL_cfe762be_4_k_cu_8c583583_270704cuda3std3__419piecewise_constructE,(_ZN40_INTERNAL_cfe762be_4_k_cu_8c583583_270704cuda3std3__45__cpo4cendE - _ZN40_INTERNAL_cfe762be_4_k_cu_8c583583_270704cuda3std3__419piecewise_constructE)
_ZN40_INTERNAL_cfe762be_4_k_cu_8c583583_270704cuda3std3__419piecewise_constructE:
	.zero		1
	.type		_ZN40_INTERNAL_cfe762be_4_k_cu_8c583583_270704cuda3std3__45__cpo4cendE,@object
	.size		_ZN40_INTERNAL_cfe762be_4_k_cu_8c583583_270704cuda3std3__45__cpo4cendE,(_ZN40_INTERNAL_cfe762be_4_k_cu_8c583583_270704cuda3std6ranges3__45__cpo4swapE - _ZN40_INTERNAL_cfe762be_4_k_cu_8c583583_270704cuda3std3__45__cpo4cendE)
_ZN40_INTERNAL_cfe762be_4_k_cu_8c583583_270704cuda3std3__45__cpo4cendE:
	.zero		1
	.type		_ZN40_INTERNAL_cfe762be_4_k_cu_8c583583_270704cuda3std6ranges3__45__cpo4swapE,@object
	.size		_ZN40_INTERNAL_cfe762be_4_k_cu_8c583583_270704cuda3std6ranges3__45__cpo4swapE,(.L_9 - _ZN40_INTERNAL_cfe762be_4_k_cu_8c583583_270704cuda3std6ranges3__45__cpo4swapE)
_ZN40_INTERNAL_cfe762be_4_k_cu_8c583583_270704cuda3std6ranges3__45__cpo4swapE:
	.zero		1
.L_9:


//--------------------- .nv.constant0._ZN7cutlass13device_kernelINS_4gemm6kernel13GemmUniversalIN4cute5tupleIJiiiiEEENS1_10collective13CollectiveMmaINS1_39MainloopSm90TmaGmmaRmemAWarpSpecializedILi3ENS5_IJNS4_1CILi1EEESB_SB_EEENS1_32KernelTmaWarpSpecializedPingpongEEENS5_IJNSA_ILi64EEESF_NSA_ILi128EEEEEENS_10tfloat32_tENS5_IJlSB_lEEESI_NS5_IJSB_llEEENS4_8TiledMMAINS4_8MMA_AtomIJNS4_4SM904GMMA29MMA_64x64x8_F32TF32TF32_RS_TNILNSO_7ScaleInE1ELSQ_1EEEEEENS4_6LayoutISC_NS5_IJNSA_ILi0EEESU_SU_EEEEENS5_IJNS4_10UnderscoreESX_SX_EEEEENS4_13SM90_TMA_LOADENS4_14ComposedLayoutINS4_7SwizzleILi3ELi4ELi3EEENS4_18smem_ptr_flag_bitsILi32EEENST_INS5_IJNSA_ILi8EEENSA_ILi32EEEEEENS5_IJS17_SB_EEEEEEEvNS4_8identityES10_NS11_INS12_ILi1ELi4ELi3EEES15_NST_INS5_IJS16_S16_EEENS5_IJSB_S16_EEEEEEENS4_9Copy_AtomIJNS4_39AutoVectorizingCopyWithAssumedAlignmentILi128EEESI_EEES1C_EENS_8epilogue10collective6detail29Sm90TmaWarpSpecializedAdapterINS1O_15DefaultEpilogueISI_SJ_SJ_NS1N_6thread17LinearCombinationISI_Li1EffLNS1S_9ScaleType4KindE0ELNS_15FloatRoundStyleE2ESI_EENS1_15EpilogueDefaultEEEEEvvEEEEvNT_6ParamsE --------------------------
	.section	.nv.constant0._ZN7cutlass13device_kernelINS_4gemm6kernel13GemmUniversalIN4cute5tupleIJiiiiEEENS1_10collective13CollectiveMmaINS1_39MainloopSm90TmaGmmaRmemAWarpSpecializedILi3ENS5_IJNS4_1CILi1EEESB_SB_EEENS1_32KernelTmaWarpSpecializedPingpongEEENS5_IJNSA_ILi64EEESF_NSA_ILi128EEEEEENS_10tfloat32_tENS5_IJlSB_lEEESI_NS5_IJSB_llEEENS4_8TiledMMAINS4_8MMA_AtomIJNS4_4SM904GMMA29MMA_64x64x8_F32TF32TF32_RS_TNILNSO_7ScaleInE1ELSQ_1EEEEEENS4_6LayoutISC_NS5_IJNSA_ILi0EEESU_SU_EEEEENS5_IJNS4_10UnderscoreESX_SX_EEEEENS4_13SM90_TMA_LOADENS4_14ComposedLayoutINS4_7SwizzleILi3ELi4ELi3EEENS4_18smem_ptr_flag_bitsILi32EEENST_INS5_IJNSA_ILi8EEENSA_ILi32EEEEEENS5_IJS17_SB_EEEEEEEvNS4_8identityES10_NS11_INS12_ILi1ELi4ELi3EEES15_NST_INS5_IJS16_S16_EEENS5_IJSB_S16_EEEEEEENS4_9Copy_AtomIJNS4_39AutoVectorizingCopyWithAssumedAlignmentILi128EEESI_EEES1C_EENS_8epilogue10collective6detail29Sm90TmaWarpSpecializedAdapterINS1O_15DefaultEpilogueISI_SJ_SJ_NS1N_6thread17LinearCombinationISI_Li1EffLNS1S_9ScaleType4KindE0ELNS_15FloatRoundStyleE2ESI_EENS1_15EpilogueDefaultEEEEEvvEEEEvNT_6ParamsE,"a",@progbits
	.sectionflags	@""
	.align	4
.nv.constant0._ZN7cutlass13device_kernelINS_4gemm6kernel13GemmUniversalIN4cute5tupleIJiiiiEEENS1_10collective13CollectiveMmaINS1_39MainloopSm90TmaGmmaRmemAWarpSpecializedILi3ENS5_IJNS4_1CILi1EEESB_SB_EEENS1_32KernelTmaWarpSpecializedPingpongEEENS5_IJNSA_ILi64EEESF_NSA_ILi128EEEEEENS_10tfloat32_tENS5_IJlSB_lEEESI_NS5_IJSB_llEEENS4_8TiledMMAINS4_8MMA_AtomIJNS4_4SM904GMMA29MMA_64x64x8_F32TF32TF32_RS_TNILNSO_7ScaleInE1ELSQ_1EEEEEENS4_6LayoutISC_NS5_IJNSA_ILi0EEESU_SU_EEEEENS5_IJNS4_10UnderscoreESX_SX_EEEEENS4_13SM90_TMA_LOADENS4_14ComposedLayoutINS4_7SwizzleILi3ELi4ELi3EEENS4_18smem_ptr_flag_bitsILi32EEENST_INS5_IJNSA_ILi8EEENSA_ILi32EEEEEENS5_IJS17_SB_EEEEEEEvNS4_8identityES10_NS11_INS12_ILi1ELi4ELi3EEES15_NST_INS5_IJS16_S16_EEENS5_IJSB_S16_EEEEEEENS4_9Copy_AtomIJNS4_39AutoVectorizingCopyWithAssumedAlignmentILi128EEESI_EEES1C_EENS_8epilogue10collective6detail29Sm90TmaWarpSpecializedAdapterINS1O_15DefaultEpilogueISI_SJ_SJ_NS1N_6thread17LinearCombinationISI_Li1EffLNS1S_9ScaleType4KindE0ELNS_15FloatRoundStyleE2ESI_EENS1_15EpilogueDefaultEEEEEvvEEEEvNT_6ParamsE:
	.zero		1664


//--------------------- SYMBOLS --------------------------

	.type		.nv.reservedSmem.offset0,@object
	.size		.nv.reservedSmem.offset0,0x4
	.type		__assertfail,@function
